//
// Generated by NVIDIA NVVM Compiler
//
// Compiler Build ID: CL-36424714
// Cuda compilation tools, release 13.0, V13.0.88
// Based on NVVM 20.0.0
//

.version 9.0
.target sm_100
.address_size 64

	// .globl	_Z44convolution_cached_tiled_2D_const_mem_kernelPfS_ii
.const .align 4 .b8 Filter[324];
// _ZZ44convolution_cached_tiled_2D_const_mem_kernelPfS_iiE3N_s has been demoted

.visible .entry _Z44convolution_cached_tiled_2D_const_mem_kernelPfS_ii(
	.param .u64 .ptr .align 1 _Z44convolution_cached_tiled_2D_const_mem_kernelPfS_ii_param_0,
	.param .u64 .ptr .align 1 _Z44convolution_cached_tiled_2D_const_mem_kernelPfS_ii_param_1,
	.param .u32 _Z44convolution_cached_tiled_2D_const_mem_kernelPfS_ii_param_2,
	.param .u32 _Z44convolution_cached_tiled_2D_const_mem_kernelPfS_ii_param_3
)
{
	.reg .pred 	%p<68>;
	.reg .b32 	%r<81>;
	.reg .b32 	%f<77>;
	.reg .b64 	%rd<21>;
	// demoted variable
	.shared .align 4 .b8 _ZZ44convolution_cached_tiled_2D_const_mem_kernelPfS_iiE3N_s[4096];
	ld.param.u64 	%rd7, [_Z44convolution_cached_tiled_2D_const_mem_kernelPfS_ii_param_0];
	ld.param.u64 	%rd6, [_Z44convolution_cached_tiled_2D_const_mem_kernelPfS_ii_param_1];
	ld.param.u32 	%r26, [_Z44convolution_cached_tiled_2D_const_mem_kernelPfS_ii_param_2];
	ld.param.u32 	%r28, [_Z44convolution_cached_tiled_2D_const_mem_kernelPfS_ii_param_3];
	cvta.to.global.u64 	%rd1, %rd7;
	mov.u32 	%r29, %ctaid.y;
	shl.b32 	%r30, %r29, 5;
	mov.u32 	%r76, %tid.y;
	add.s32 	%r79, %r30, %r76;
	mov.u32 	%r32, %ctaid.x;
	shl.b32 	%r3, %r32, 5;
	mov.u32 	%r4, %tid.x;
	add.s32 	%r5, %r3, %r4;
	setp.lt.s32 	%p4, %r5, %r26;
	setp.lt.s32 	%p5, %r79, %r28;
	and.pred  	%p1, %p4, %p5;
	not.pred 	%p6, %p1;
	@%p6 bra 	$L__BB0_2;
	mad.lo.s32 	%r39, %r26, %r79, %r5;
	mul.wide.s32 	%rd8, %r39, 4;
	add.s64 	%rd9, %rd1, %rd8;
	ld.global.f32 	%f29, [%rd9];
	shl.b32 	%r40, %r76, 7;
	mov.u32 	%r41, _ZZ44convolution_cached_tiled_2D_const_mem_kernelPfS_iiE3N_s;
	add.s32 	%r42, %r41, %r40;
	shl.b32 	%r43, %r4, 2;
	add.s32 	%r44, %r42, %r43;
	st.shared.f32 	[%r44], %f29;
	bra.uni 	$L__BB0_3;
$L__BB0_2:
	shl.b32 	%r33, %r76, 7;
	mov.u32 	%r34, _ZZ44convolution_cached_tiled_2D_const_mem_kernelPfS_iiE3N_s;
	add.s32 	%r35, %r34, %r33;
	shl.b32 	%r36, %r4, 2;
	add.s32 	%r37, %r35, %r36;
	mov.b32 	%r38, 0;
	st.shared.u32 	[%r37], %r38;
$L__BB0_3:
	bar.sync 	0;
	@%p6 bra 	$L__BB0_42;
	mad.lo.s32 	%r46, %r26, %r79, %r5;
	cvta.to.global.u64 	%rd11, %rd6;
	mul.wide.s32 	%rd12, %r46, 4;
	add.s64 	%rd2, %rd11, %rd12;
	add.s32 	%r6, %r4, -4;
	add.s32 	%r7, %r4, -3;
	add.s32 	%r8, %r4, -2;
	add.s32 	%r9, %r4, -1;
	add.s32 	%r47, %r5, 2;
	setp.gt.s32 	%p8, %r5, -3;
	setp.lt.s32 	%p9, %r47, %r26;
	and.pred  	%p2, %p8, %p9;
	add.s32 	%r48, %r79, -4;
	mul.lo.s32 	%r77, %r26, %r48;
	add.s32 	%r49, %r4, %r77;
	add.s32 	%r78, %r49, %r3;
	shl.b32 	%r50, %r76, 7;
	shl.b32 	%r51, %r4, 2;
	add.s32 	%r52, %r50, %r51;
	mov.u32 	%r53, _ZZ44convolution_cached_tiled_2D_const_mem_kernelPfS_iiE3N_s;
	add.s32 	%r54, %r52, %r53;
	add.s32 	%r75, %r54, -528;
	mov.u64 	%rd13, Filter;
	add.s64 	%rd20, %rd13, 16;
	mov.f32 	%f76, 0f00000000;
	mov.b32 	%r80, -4;
	cvt.s64.s32 	%rd15, %r5;
$L__BB0_5:
	add.s32 	%r19, %r76, -4;
	add.s32 	%r56, %r79, -4;
	setp.gt.s32 	%p10, %r56, -1;
	setp.lt.s32 	%p11, %r56, %r28;
	and.pred  	%p3, %p10, %p11;
	max.u32 	%r57, %r19, %r6;
	setp.gt.u32 	%p12, %r57, 31;
	cvt.s64.s32 	%rd14, %r77;
	add.s64 	%rd16, %rd15, %rd14;
	shl.b64 	%rd17, %rd16, 2;
	add.s64 	%rd4, %rd1, %rd17;
	@%p12 bra 	$L__BB0_7;
	ld.const.f32 	%f33, [%rd20+-16];
	ld.shared.f32 	%f34, [%r75];
	fma.rn.f32 	%f76, %f33, %f34, %f76;
	bra.uni 	$L__BB0_9;
$L__BB0_7:
	setp.gt.s32 	%p13, %r5, 3;
	add.s32 	%r58, %r5, -4;
	setp.lt.s32 	%p14, %r58, %r26;
	and.pred  	%p15, %p13, %p14;
	and.pred  	%p16, %p3, %p15;
	not.pred 	%p17, %p16;
	@%p17 bra 	$L__BB0_9;
	ld.const.f32 	%f31, [%rd20+-16];
	ld.global.f32 	%f32, [%rd4+-16];
	fma.rn.f32 	%f76, %f31, %f32, %f76;
$L__BB0_9:
	max.u32 	%r60, %r19, %r7;
	setp.lt.u32 	%p18, %r60, 32;
	@%p18 bra 	$L__BB0_12;
	setp.gt.s32 	%p19, %r5, 2;
	add.s32 	%r61, %r5, -3;
	setp.lt.s32 	%p20, %r61, %r26;
	and.pred  	%p21, %p19, %p20;
	and.pred  	%p22, %p3, %p21;
	not.pred 	%p23, %p22;
	@%p23 bra 	$L__BB0_13;
	ld.const.f32 	%f35, [%rd20+-12];
	ld.global.f32 	%f36, [%rd4+-12];
	fma.rn.f32 	%f76, %f35, %f36, %f76;
	bra.uni 	$L__BB0_13;
$L__BB0_12:
	ld.const.f32 	%f37, [%rd20+-12];
	ld.shared.f32 	%f38, [%r75+4];
	fma.rn.f32 	%f76, %f37, %f38, %f76;
$L__BB0_13:
	max.u32 	%r63, %r19, %r8;
	setp.lt.u32 	%p24, %r63, 32;
	@%p24 bra 	$L__BB0_16;
	setp.gt.s32 	%p25, %r5, 1;
	add.s32 	%r64, %r5, -2;
	setp.lt.s32 	%p26, %r64, %r26;
	and.pred  	%p27, %p25, %p26;
	and.pred  	%p28, %p3, %p27;
	not.pred 	%p29, %p28;
	@%p29 bra 	$L__BB0_17;
	ld.const.f32 	%f39, [%rd20+-8];
	ld.global.f32 	%f40, [%rd4+-8];
	fma.rn.f32 	%f76, %f39, %f40, %f76;
	bra.uni 	$L__BB0_17;
$L__BB0_16:
	ld.const.f32 	%f41, [%rd20+-8];
	ld.shared.f32 	%f42, [%r75+8];
	fma.rn.f32 	%f76, %f41, %f42, %f76;
$L__BB0_17:
	max.u32 	%r66, %r19, %r9;
	setp.lt.u32 	%p30, %r66, 32;
	@%p30 bra 	$L__BB0_20;
	setp.lt.s32 	%p31, %r5, 1;
	not.pred 	%p32, %p3;
	or.pred  	%p33, %p32, %p31;
	@%p33 bra 	$L__BB0_21;
	ld.const.f32 	%f43, [%rd20+-4];
	ld.global.f32 	%f44, [%rd4+-4];
	fma.rn.f32 	%f76, %f43, %f44, %f76;
	bra.uni 	$L__BB0_21;
$L__BB0_20:
	ld.const.f32 	%f45, [%rd20+-4];
	ld.shared.f32 	%f46, [%r75+12];
	fma.rn.f32 	%f76, %f45, %f46, %f76;
$L__BB0_21:
	or.b32  	%r67, %r19, %r4;
	setp.lt.u32 	%p34, %r67, 32;
	@%p34 bra 	$L__BB0_24;
	setp.lt.s32 	%p35, %r5, 0;
	not.pred 	%p36, %p3;
	or.pred  	%p37, %p36, %p35;
	@%p37 bra 	$L__BB0_25;
	ld.const.f32 	%f47, [%rd20];
	mul.wide.s32 	%rd18, %r78, 4;
	add.s64 	%rd19, %rd1, %rd18;
	ld.global.f32 	%f48, [%rd19];
	fma.rn.f32 	%f76, %f47, %f48, %f76;
	bra.uni 	$L__BB0_25;
$L__BB0_24:
	ld.const.f32 	%f49, [%rd20];
	ld.shared.f32 	%f50, [%r75+16];
	fma.rn.f32 	%f76, %f49, %f50, %f76;
$L__BB0_25:
	setp.lt.u32 	%p38, %r19, 32;
	setp.lt.u32 	%p39, %r4, 31;
	and.pred  	%p40, %p38, %p39;
	@%p40 bra 	$L__BB0_28;
	setp.gt.s32 	%p41, %r5, -2;
	add.s32 	%r69, %r5, 1;
	setp.lt.s32 	%p42, %r69, %r26;
	and.pred  	%p43, %p41, %p42;
	and.pred  	%p44, %p3, %p43;
	not.pred 	%p45, %p44;
	@%p45 bra 	$L__BB0_29;
	ld.const.f32 	%f51, [%rd20+4];
	ld.global.f32 	%f52, [%rd4+4];
	fma.rn.f32 	%f76, %f51, %f52, %f76;
	bra.uni 	$L__BB0_29;
$L__BB0_28:
	ld.const.f32 	%f53, [%rd20+4];
	ld.shared.f32 	%f54, [%r75+20];
	fma.rn.f32 	%f76, %f53, %f54, %f76;
$L__BB0_29:
	setp.lt.u32 	%p47, %r4, 30;
	and.pred  	%p48, %p38, %p47;
	@%p48 bra 	$L__BB0_32;
	and.pred  	%p49, %p3, %p2;
	not.pred 	%p50, %p49;
	@%p50 bra 	$L__BB0_33;
	ld.const.f32 	%f55, [%rd20+8];
	ld.global.f32 	%f56, [%rd4+8];
	fma.rn.f32 	%f76, %f55, %f56, %f76;
	bra.uni 	$L__BB0_33;
$L__BB0_32:
	ld.const.f32 	%f57, [%rd20+8];
	ld.shared.f32 	%f58, [%r75+24];
	fma.rn.f32 	%f76, %f57, %f58, %f76;
$L__BB0_33:
	setp.lt.u32 	%p52, %r4, 29;
	and.pred  	%p53, %p38, %p52;
	@%p53 bra 	$L__BB0_36;
	setp.gt.s32 	%p54, %r5, -4;
	add.s32 	%r72, %r5, 3;
	setp.lt.s32 	%p55, %r72, %r26;
	and.pred  	%p56, %p54, %p55;
	and.pred  	%p57, %p3, %p56;
	not.pred 	%p58, %p57;
	@%p58 bra 	$L__BB0_37;
	ld.const.f32 	%f59, [%rd20+12];
	ld.global.f32 	%f60, [%rd4+12];
	fma.rn.f32 	%f76, %f59, %f60, %f76;
	bra.uni 	$L__BB0_37;
$L__BB0_36:
	ld.const.f32 	%f61, [%rd20+12];
	ld.shared.f32 	%f62, [%r75+28];
	fma.rn.f32 	%f76, %f61, %f62, %f76;
$L__BB0_37:
	setp.lt.u32 	%p60, %r4, 28;
	and.pred  	%p61, %p38, %p60;
	@%p61 bra 	$L__BB0_40;
	setp.gt.s32 	%p62, %r5, -5;
	add.s32 	%r74, %r5, 4;
	setp.lt.s32 	%p63, %r74, %r26;
	and.pred  	%p64, %p62, %p63;
	and.pred  	%p65, %p3, %p64;
	not.pred 	%p66, %p65;
	@%p66 bra 	$L__BB0_41;
	ld.const.f32 	%f63, [%rd20+16];
	ld.global.f32 	%f64, [%rd4+16];
	fma.rn.f32 	%f76, %f63, %f64, %f76;
	bra.uni 	$L__BB0_41;
$L__BB0_40:
	ld.const.f32 	%f65, [%rd20+16];
	ld.shared.f32 	%f66, [%r75+32];
	fma.rn.f32 	%f76, %f65, %f66, %f76;
$L__BB0_41:
	st.global.f32 	[%rd2], %f76;
	add.s64 	%rd20, %rd20, 36;
	add.s32 	%r80, %r80, 1;
	add.s32 	%r79, %r79, 1;
	add.s32 	%r78, %r78, %r26;
	add.s32 	%r77, %r77, %r26;
	add.s32 	%r76, %r76, 1;
	add.s32 	%r75, %r75, 128;
	setp.ne.s32 	%p67, %r80, 5;
	@%p67 bra 	$L__BB0_5;
$L__BB0_42:
	ret;

}


// ===== COMPILED SASS (sm_100) =====

	.target	sm_100

	.elftype	@"ET_EXEC"


//--------------------- .note.nv.tkinfo           --------------------------
	.section	.note.nv.tkinfo,"",@"SHT_NOTE"
	.sectionflags	@"SHF_NOTE_NV_TKINFO"
	.tkinfo
        /*0018*/ 	.word	0x00000002
        /*0030*/ 	.string	""
        /*0030*/ 	.string	"ptxas"
        /*0030*/ 	.string	"Cuda compilation tools, release 13.0, V13.0.88"
        /*0030*/ 	.string	"Build cuda_13.0.r13.0/compiler.36424714_0"
        /*0030*/ 	.string	"-arch sm_100 -m 64 "



//--------------------- .note.nv.cuinfo           --------------------------
	.section	.note.nv.cuinfo,"",@"SHT_NOTE"
	.sectionflags	@"SHF_NOTE_NV_CUINFO"
        /*0018*/ 	.short	0x0002
        /*001a*/ 	.short	0x0064
        /*001c*/ 	.short	0x0082
	.zero		2


//--------------------- .nv.info                  --------------------------
	.section	.nv.info,"",@"SHT_CUDA_INFO"
	.align	4


	//----- nvinfo : EIATTR_REGCOUNT
	.align		4
        /*0000*/ 	.byte	0x04, 0x2f
        /*0002*/ 	.short	(.L_2 - .L_1)
	.align		4
.L_1:
        /*0004*/ 	.word	index@(_Z44convolution_cached_tiled_2D_const_mem_kernelPfS_ii)
        /*0008*/ 	.word	0x0000001a


	//----- nvinfo : EIATTR_FRAME_SIZE
	.align		4
.L_2:
        /*000c*/ 	.byte	0x04, 0x11
        /*000e*/ 	.short	(.L_4 - .L_3)
	.align		4
.L_3:
        /*0010*/ 	.word	index@(_Z44convolution_cached_tiled_2D_const_mem_kernelPfS_ii)
        /*0014*/ 	.word	0x00000000


	//----- nvinfo : EIATTR_MIN_STACK_SIZE
	.align		4
.L_4:
        /*0018*/ 	.byte	0x04, 0x12
        /*001a*/ 	.short	(.L_6 - .L_5)
	.align		4
.L_5:
        /*001c*/ 	.word	index@(_Z44convolution_cached_tiled_2D_const_mem_kernelPfS_ii)
        /*0020*/ 	.word	0x00000000
.L_6:


//--------------------- .nv.compat                --------------------------
	.section	.nv.compat,"",@"SHT_CUDA_COMPAT_INFO"
	.align	4
        /*0000*/ 	.byte	0x02, 0x09, 0x00, 0x00, 0x02, 0x02, 0x01, 0x00, 0x02, 0x05, 0x05, 0x00, 0x03, 0x07, 0x01, 0x01
        /*0010*/ 	.byte	0x02, 0x03, 0x00, 0x00, 0x02, 0x06, 0x01, 0x00, 0x04, 0x0b, 0x08, 0x00, 0x09, 0x00, 0x00, 0x00
        /*0020*/ 	.byte	0x00, 0x00, 0x00, 0x00


//--------------------- .nv.info._Z44convolution_cached_tiled_2D_const_mem_kernelPfS_ii --------------------------
	.section	.nv.info._Z44convolution_cached_tiled_2D_const_mem_kernelPfS_ii,"",@"SHT_CUDA_INFO"
	.sectionflags	@""
	.align	4


	//----- nvinfo : EIATTR_CUDA_API_VERSION
	.align		4
        /*0000*/ 	.byte	0x04, 0x37
        /*0002*/ 	.short	(.L_8 - .L_7)
.L_7:
        /*0004*/ 	.word	0x00000082


	//----- nvinfo : EIATTR_KPARAM_INFO
	.align		4
.L_8:
        /*0008*/ 	.byte	0x04, 0x17
        /*000a*/ 	.short	(.L_10 - .L_9)
.L_9:
        /*000c*/ 	.word	0x00000000
        /*0010*/ 	.short	0x0003
        /*0012*/ 	.short	0x0014
        /*0014*/ 	.byte	0x00, 0xf0, 0x11, 0x00


	//----- nvinfo : EIATTR_KPARAM_INFO
	.align		4
.L_10:
        /*0018*/ 	.byte	0x04, 0x17
        /*001a*/ 	.short	(.L_12 - .L_11)
.L_11:
        /*001c*/ 	.word	0x00000000
        /*0020*/ 	.short	0x0002
        /*0022*/ 	.short	0x0010
        /*0024*/ 	.byte	0x00, 0xf0, 0x11, 0x00


	//----- nvinfo : EIATTR_KPARAM_INFO
	.align		4
.L_12:
        /*0028*/ 	.byte	0x04, 0x17
        /*002a*/ 	.short	(.L_14 - .L_13)
.L_13:
        /*002c*/ 	.word	0x00000000
        /*0030*/ 	.short	0x0001
        /*0032*/ 	.short	0x0008
        /*0034*/ 	.byte	0x00, 0xf5, 0x21, 0x00


	//----- nvinfo : EIATTR_KPARAM_INFO
	.align		4
.L_14:
        /*0038*/ 	.byte	0x04, 0x17
        /*003a*/ 	.short	(.L_16 - .L_15)
.L_15:
        /*003c*/ 	.word	0x00000000
        /*0040*/ 	.short	0x0000
        /*0042*/ 	.short	0x0000
        /*0044*/ 	.byte	0x00, 0xf5, 0x21, 0x00


	//----- nvinfo : EIATTR_SPARSE_MMA_MASK
	.align		4
.L_16:
        /*0048*/ 	.byte	0x03, 0x50
        /*004a*/ 	.short	0x0000


	//----- nvinfo : EIATTR_MAXREG_COUNT
	.align		4
        /*004c*/ 	.byte	0x03, 0x1b
        /*004e*/ 	.short	0x00ff


	//----- nvinfo : EIATTR_NUM_BARRIERS
	.align		4
        /*0050*/ 	.byte	0x02, 0x4c
        /*0052*/ 	.byte	0x01
	.zero		1


	//----- nvinfo : EIATTR_MERCURY_ISA_VERSION
	.align		4
        /*0054*/ 	.byte	0x03, 0x5f
        /*0056*/ 	.short	0x0101


	//----- nvinfo : EIATTR_VRC_CTA_INIT_COUNT
	.align		4
        /*0058*/ 	.byte	0x02, 0x4a
	.zero		1
	.zero		1


	//----- nvinfo : EIATTR_EXIT_INSTR_OFFSETS
	.align		4
        /*005c*/ 	.byte	0x04, 0x1c
        /*005e*/ 	.short	(.L_18 - .L_17)


	//   ....[0]....
.L_17:
        /*0060*/ 	.word	0x00000220


	//   ....[1]....
        /*0064*/ 	.word	0x00005920


	//----- nvinfo : EIATTR_CRS_STACK_SIZE
	.align		4
.L_18:
        /*0068*/ 	.byte	0x04, 0x1e
        /*006a*/ 	.short	(.L_20 - .L_19)
.L_19:
        /*006c*/ 	.word	0x00000000


	//----- nvinfo : EIATTR_CBANK_PARAM_SIZE
	.align		4
.L_20:
        /*0070*/ 	.byte	0x03, 0x19
        /*0072*/ 	.short	0x0018


	//----- nvinfo : EIATTR_PARAM_CBANK
	.align		4
        /*0074*/ 	.byte	0x04, 0x0a
        /*0076*/ 	.short	(.L_22 - .L_21)
	.align		4
.L_21:
        /*0078*/ 	.word	index@(.nv.constant0._Z44convolution_cached_tiled_2D_const_mem_kernelPfS_ii)
        /*007c*/ 	.short	0x0380
        /*007e*/ 	.short	0x0018


	//----- nvinfo : EIATTR_SW_WAR
	.align		4
.L_22:
        /*0080*/ 	.byte	0x04, 0x36
        /*0082*/ 	.short	(.L_24 - .L_23)
.L_23:
        /*0084*/ 	.word	0x00000008
.L_24:


//--------------------- .nv.callgraph             --------------------------
	.section	.nv.callgraph,"",@"SHT_CUDA_CALLGRAPH"
	.align	4
	.sectionentsize	8
	.align		4
        /*0000*/ 	.word	0x00000000
	.align		4
        /*0004*/ 	.word	0xffffffff
	.align		4
        /*0008*/ 	.word	0x00000000
	.align		4
        /*000c*/ 	.word	0xfffffffe
	.align		4
        /*0010*/ 	.word	0x00000000
	.align		4
        /*0014*/ 	.word	0xfffffffd
	.align		4
        /*0018*/ 	.word	0x00000000
	.align		4
        /*001c*/ 	.word	0xfffffffc


//--------------------- .nv.constant3             --------------------------
	.section	.nv.constant3,"a",@progbits
	.align	4
.nv.constant3:
	.type		Filter,@object
	.size		Filter,(.L_0 - Filter)
Filter:
	.zero		324
.L_0:


//--------------------- .text._Z44convolution_cached_tiled_2D_const_mem_kernelPfS_ii --------------------------
	.section	.text._Z44convolution_cached_tiled_2D_const_mem_kernelPfS_ii,"ax",@progbits
	.align	128
        .global         _Z44convolution_cached_tiled_2D_const_mem_kernelPfS_ii
        .type           _Z44convolution_cached_tiled_2D_const_mem_kernelPfS_ii,@function
        .size           _Z44convolution_cached_tiled_2D_const_mem_kernelPfS_ii,(.L_x_238 - _Z44convolution_cached_tiled_2D_const_mem_kernelPfS_ii)
        .other          _Z44convolution_cached_tiled_2D_const_mem_kernelPfS_ii,@"STO_CUDA_ENTRY STV_DEFAULT"
_Z44convolution_cached_tiled_2D_const_mem_kernelPfS_ii:
.text._Z44convolution_cached_tiled_2D_const_mem_kernelPfS_ii:
[----:B------:R-:W-:Y:S01]  /*0000*/  LDC R1, c[0x0][0x37c] ;  /* 0x0000df00ff017b82 */ /* 0x000fe20000000800 */
[----:B------:R-:W0:Y:S01]  /*0010*/  S2R R3, SR_CTAID.Y ;  /* 0x0000000000037919 */ /* 0x000e220000002600 */
[----:B------:R-:W1:Y:S01]  /*0020*/  LDCU.64 UR6, c[0x0][0x390] ;  /* 0x00007200ff0677ac */ /* 0x000e620008000a00 */
[----:B------:R-:W-:Y:S01]  /*0030*/  BSSY.RECONVERGENT B0, `(.L_x_0) ;  /* 0x000001d000007945 */ /* 0x000fe20003800200 */
[----:B------:R-:W0:Y:S01]  /*0040*/  S2R R14, SR_TID.Y ;  /* 0x00000000000e7919 */ /* 0x000e220000002200 */
[----:B------:R-:W2:Y:S01]  /*0050*/  LDCU.64 UR8, c[0x0][0x358] ;  /* 0x00006b00ff0877ac */ /* 0x000ea20008000a00 */
[----:B------:R-:W3:Y:S01]  /*0060*/  S2R R18, SR_CTAID.X ;  /* 0x0000000000127919 */ /* 0x000ee20000002500 */
[----:B------:R-:W3:Y:S01]  /*0070*/  S2R R13, SR_TID.X ;  /* 0x00000000000d7919 */ /* 0x000ee20000002100 */
[----:B0-----:R-:W-:-:S05]  /*0080*/  IMAD R12, R3, 0x20, R14 ;  /* 0x00000020030c7824 */ /* 0x001fca00078e020e */
[----:B-1----:R-:W-:Y:S01]  /*0090*/  ISETP.GE.AND P0, PT, R12, UR7, PT ;  /* 0x000000070c007c0c */ /* 0x002fe2000bf06270 */
[----:B---3--:R-:W-:-:S05]  /*00a0*/  IMAD R11, R18, 0x20, R13 ;  /* 0x00000020120b7824 */ /* 0x008fca00078e020d */
[----:B------:R-:W-:-:S13]  /*00b0*/  ISETP.LT.AND P0, PT, R11, UR6, !P0 ;  /* 0x000000060b007c0c */ /* 0x000fda000c701270 */
[----:B--2---:R-:W-:Y:S05]  /*00c0*/  @!P0 BRA `(.L_x_1) ;  /* 0x0000000000308947 */ /* 0x004fea0003800000 */
[----:B------:R-:W0:Y:S01]  /*00d0*/  LDC.64 R2, c[0x0][0x380] ;  /* 0x0000e000ff027b82 */ /* 0x000e220000000a00 */
[----:B------:R-:W-:-:S04]  /*00e0*/  IMAD R5, R12, UR6, R11 ;  /* 0x000000060c057c24 */ /* 0x000fc8000f8e020b */
[----:B0-----:R-:W-:-:S06]  /*00f0*/  IMAD.WIDE R2, R5, 0x4, R2 ;  /* 0x0000000405027825 */ /* 0x001fcc00078e0202 */
[----:B------:R-:W2:Y:S01]  /*0100*/  LDG.E R2, desc[UR8][R2.64] ;  /* 0x0000000802027981 */ /* 0x000ea2000c1e1900 */
[----:B------:R-:W0:Y:S01]  /*0110*/  S2UR UR5, SR_CgaCtaId ;  /* 0x00000000000579c3 */ /* 0x000e220000008800 */
[----:B------:R-:W-:Y:S02]  /*0120*/  UMOV UR4, 0x400 ;  /* 0x0000040000047882 */ /* 0x000fe40000000000 */
[----:B0-----:R-:W-:-:S06]  /*0130*/  ULEA UR4, UR5, UR4, 0x18 ;  /* 0x0000000405047291 */ /* 0x001fcc000f8ec0ff */
[----:B------:R-:W-:-:S04]  /*0140*/  IMAD.U32 R9, RZ, RZ, UR4 ;  /* 0x00000004ff097e24 */ /* 0x000fc8000f8e00ff */
[----:B------:R-:W-:-:S04]  /*0150*/  IMAD R0, R14, 0x80, R9 ;  /* 0x000000800e007824 */ /* 0x000fc800078e0209 */
[----:B------:R-:W-:-:S05]  /*0160*/  IMAD R5, R13, 0x4, R0 ;  /* 0x000000040d057824 */ /* 0x000fca00078e0200 */
[----:B--2---:R1:W-:Y:S01]  /*0170*/  STS [R5], R2 ;  /* 0x0000000205007388 */ /* 0x0043e20000000800 */
[----:B------:R-:W-:Y:S05]  /*0180*/  BRA `(.L_x_2) ;  /* 0x00000000001c7947 */ /* 0x000fea0003800000 */
.L_x_1:
[----:B------:R-:W0:Y:S01]  /*0190*/  S2UR UR5, SR_CgaCtaId ;  /* 0x00000000000579c3 */ /* 0x000e220000008800 */
[----:B------:R-:W-:Y:S02]  /*01a0*/  UMOV UR4, 0x400 ;  /* 0x0000040000047882 */ /* 0x000fe40000000000 */
[----:B0-----:R-:W-:-:S06]  /*01b0*/  ULEA UR4, UR5, UR4, 0x18 ;  /* 0x0000000405047291 */ /* 0x001fcc000f8ec0ff */
[----:B------:R-:W-:-:S04]  /*01c0*/  IMAD.U32 R9, RZ, RZ, UR4 ;  /* 0x00000004ff097e24 */ /* 0x000fc8000f8e00ff */
[----:B------:R-:W-:-:S04]  /*01d0*/  IMAD R0, R14, 0x80, R9 ;  /* 0x000000800e007824 */ /* 0x000fc800078e0209 */
[----:B------:R-:W-:-:S05]  /*01e0*/  IMAD R0, R13, 0x4, R0 ;  /* 0x000000040d007824 */ /* 0x000fca00078e0200 */
[----:B------:R0:W-:Y:S02]  /*01f0*/  STS [R0], RZ ;  /* 0x000000ff00007388 */ /* 0x0001e40000000800 */
.L_x_2:
[----:B------:R-:W-:Y:S05]  /*0200*/  BSYNC.RECONVERGENT B0 ;  /* 0x0000000000007941 */ /* 0x000fea0003800200 */
.L_x_0:
[----:B------:R-:W-:Y:S06]  /*0210*/  BAR.SYNC.DEFER_BLOCKING 0x0 ;  /* 0x0000000000007b1d */ /* 0x000fec0000010000 */
[----:B------:R-:W-:Y:S05]  /*0220*/  @!P0 EXIT ;  /* 0x000000000000894d */ /* 0x000fea0003800000 */
[C---:B------:R-:W-:Y:S01]  /*0230*/  VIADD R10, R13.reuse, 0xfffffffc ;  /* 0xfffffffc0d0a7836 */ /* 0x040fe20000000000 */
[----:B------:R-:W2:Y:S01]  /*0240*/  LDCU.64 UR4, c[0x0][0x380] ;  /* 0x00007000ff0477ac */ /* 0x000ea20008000a00 */
[----:B------:R-:W-:Y:S01]  /*0250*/  VIADD R20, R14, 0xfffffffc ;  /* 0xfffffffc0e147836 */ /* 0x000fe20000000000 */
[----:B-1----:R-:W1:Y:S01]  /*0260*/  LDC.64 R4, c[0x0][0x388] ;  /* 0x0000e200ff047b82 */ /* 0x002e620000000a00 */
[----:B------:R-:W-:Y:S01]  /*0270*/  VIADD R15, R12, 0xfffffffc ;  /* 0xfffffffc0c0f7836 */ /* 0x000fe20000000000 */
[----:B------:R-:W-:Y:S01]  /*0280*/  SHF.R.S32.HI R6, RZ, 0x1f, R11 ;  /* 0x0000001fff067819 */ /* 0x000fe2000001140b */
[----:B------:R-:W-:Y:S01]  /*0290*/  VIADD R8, R13, 0xfffffffd ;  /* 0xfffffffd0d087836 */ /* 0x000fe20000000000 */
[----:B0-----:R-:W-:Y:S01]  /*02a0*/  VIMNMX.U32 R0, PT, PT, R10, R20, !PT ;  /* 0x000000140a007248 */ /* 0x001fe20007fe0000 */
[----:B------:R-:W-:Y:S01]  /*02b0*/  IMAD R16, R15, UR6, RZ ;  /* 0x000000060f107c24 */ /* 0x000fe2000f8e02ff */
[----:B------:R-:W-:Y:S01]  /*02c0*/  BSSY.RECONVERGENT B0, `(.L_x_3) ;  /* 0x0000020000007945 */ /* 0x000fe20003800200 */
[C---:B------:R-:W-:Y:S01]  /*02d0*/  VIADD R2, R11.reuse, 0x2 ;  /* 0x000000020b027836 */ /* 0x040fe20000000000 */
[----:B------:R-:W-:Y:S01]  /*02e0*/  ISETP.GT.U32.AND P3, PT, R0, 0x1f, PT ;  /* 0x0000001f0000780c */ /* 0x000fe20003f64070 */
[--C-:B------:R-:W-:Y:S01]  /*02f0*/  IMAD R0, R14, 0x20, R13.reuse ;  /* 0x000000200e007824 */ /* 0x100fe200078e020d */
[----:B------:R-:W-:Y:S01]  /*0300*/  IADD3 R17, P1, PT, R11, R16, RZ ;  /* 0x000000100b117210 */ /* 0x000fe20007f3e0ff */
[----:B------:R-:W-:Y:S01]  /*0310*/  IMAD.IADD R21, R16, 0x1, R13 ;  /* 0x0000000110157824 */ /* 0x000fe200078e020d */
[----:B------:R-:W-:Y:S01]  /*0320*/  VIMNMX.U32 R3, PT, PT, R8, R20, !PT ;  /* 0x0000001408037248 */ /* 0x000fe20007fe0000 */
[----:B------:R-:W-:Y:S01]  /*0330*/  IMAD.U32 R9, R0, 0x4, R9 ;  /* 0x0000000400097824 */ /* 0x000fe200078e0009 */
[----:B------:R-:W-:Y:S01]  /*0340*/  ISETP.GE.AND P0, PT, R2, UR6, PT ;  /* 0x0000000602007c0c */ /* 0x000fe2000bf06270 */
[----:B------:R-:W-:Y:S01]  /*0350*/  IMAD.MOV.U32 R7, RZ, RZ, RZ ;  /* 0x000000ffff077224 */ /* 0x000fe200078e00ff */
[----:B------:R-:W-:Y:S01]  /*0360*/  LEA.HI.X.SX32 R22, R16, R6, 0x1, P1 ;  /* 0x0000000610167211 */ /* 0x000fe200008f0eff */
[----:B------:R-:W-:Y:S01]  /*0370*/  IMAD R21, R18, 0x20, R21 ;  /* 0x0000002012157824 */ /* 0x000fe200078e0215 */
[----:B--2---:R-:W-:-:S02]  /*0380*/  LEA R2, P4, R17, UR4, 0x2 ;  /* 0x0000000411027c11 */ /* 0x004fc4000f8810ff */
[----:B------:R-:W-:Y:S01]  /*0390*/  ISETP.GE.U32.AND P2, PT, R3, 0x20, PT ;  /* 0x000000200300780c */ /* 0x000fe20003f46070 */
[----:B------:R-:W0:Y:S01]  /*03a0*/  @!P3 LDS R0, [R9+-0x210] ;  /* 0xfffdf0000900b984 */ /* 0x000e220000000800 */
[----:B------:R-:W0:Y:S01]  /*03b0*/  @!P3 LDC R19, c[0x3][RZ] ;  /* 0x00c00000ff13bb82 */ /* 0x000e220000000800 */
[----:B------:R-:W-:Y:S01]  /*03c0*/  LEA.HI.X R3, R17, UR5, R22, 0x2, P4 ;  /* 0x0000000511037c11 */ /* 0x000fe2000a0f1416 */
[----:B------:R-:W-:Y:S01]  /*03d0*/  IMAD R17, R12, UR6, R11 ;  /* 0x000000060c117c24 */ /* 0x000fe2000f8e020b */
[----:B------:R-:W-:Y:S02]  /*03e0*/  ISETP.GE.AND P1, PT, R15, UR7, PT ;  /* 0x000000070f007c0c */ /* 0x000fe4000bf26270 */
[----:B------:R-:W-:Y:S01]  /*03f0*/  ISETP.GT.AND P0, PT, R11, -0x3, !P0 ;  /* 0xfffffffd0b00780c */ /* 0x000fe20004704270 */
[----:B-1----:R-:W-:Y:S01]  /*0400*/  IMAD.WIDE R4, R17, 0x4, R4 ;  /* 0x0000000411047825 */ /* 0x002fe200078e0204 */
[----:B------:R-:W-:-:S03]  /*0410*/  ISETP.GT.AND P1, PT, R15, -0x1, !P1 ;  /* 0xffffffff0f00780c */ /* 0x000fc60004f24270 */
[----:B0-----:R-:W-:Y:S01]  /*0420*/  @!P3 FFMA R7, R0, R19, RZ ;  /* 0x000000130007b223 */ /* 0x001fe200000000ff */
[----:B------:R-:W-:Y:S09]  /*0430*/  @!P3 BRA `(.L_x_4) ;  /* 0x000000000020b947 */ /* 0x000ff20003800000 */
[----:B------:R-:W-:-:S05]  /*0440*/  VIADD R0, R11, 0xfffffffc ;  /* 0xfffffffc0b007836 */ /* 0x000fca0000000000 */
[----:B------:R-:W-:-:S04]  /*0450*/  ISETP.GE.AND P3, PT, R0, UR6, PT ;  /* 0x0000000600007c0c */ /* 0x000fc8000bf66270 */
[----:B------:R-:W-:-:S04]  /*0460*/  ISETP.GT.AND P3, PT, R11, 0x3, !P3 ;  /* 0x000000030b00780c */ /* 0x000fc80005f64270 */
[----:B------:R-:W-:-:S13]  /*0470*/  PLOP3.LUT P3, PT, P1, P3, PT, 0x80, 0x8 ;  /* 0x000000000008781c */ /* 0x000fda0000f67070 */
[----:B------:R-:W-:Y:S05]  /*0480*/  @!P3 BRA `(.L_x_4) ;  /* 0x00000000000cb947 */ /* 0x000fea0003800000 */
[----:B------:R-:W2:Y:S01]  /*0490*/  LDG.E R0, desc[UR8][R2.64+-0x10] ;  /* 0xfffff00802007981 */ /* 0x000ea2000c1e1900 */
[----:B------:R-:W2:Y:S02]  /*04a0*/  LDCU UR10, c[0x3][URZ] ;  /* 0x00c00000ff0a77ac */ /* 0x000ea40008000800 */
[----:B--2---:R-:W-:-:S07]  /*04b0*/  FFMA R7, R0, UR10, RZ ;  /* 0x0000000a00077c23 */ /* 0x004fce00080000ff */
.L_x_4:
[----:B------:R-:W-:Y:S05]  /*04c0*/  BSYNC.RECONVERGENT B0 ;  /* 0x0000000000007941 */ /* 0x000fea0003800200 */
.L_x_3:
[----:B------:R-:W-:Y:S01]  /*04d0*/  BSSY.RECONVERGENT B0, `(.L_x_5) ;  /* 0x0000010000007945 */ /* 0x000fe20003800200 */
[C---:B------:R-:W-:Y:S02]  /*04e0*/  VIADD R17, R13.reuse, 0xfffffffe ;  /* 0xfffffffe0d117836 */ /* 0x040fe40000000000 */
[----:B------:R-:W-:Y:S01]  /*04f0*/  VIADD R15, R13, 0xffffffff ;  /* 0xffffffff0d0f7836 */ /* 0x000fe20000000000 */
[----:B------:R-:W-:Y:S06]  /*0500*/  @!P2 BRA `(.L_x_6) ;  /* 0x000000000024a947 */ /* 0x000fec0003800000 */
[----:B------:R-:W-:-:S05]  /*0510*/  VIADD R0, R11, 0xfffffffd ;  /* 0xfffffffd0b007836 */ /* 0x000fca0000000000 */
[----:B------:R-:W-:-:S04]  /*0520*/  ISETP.GE.AND P2, PT, R0, UR6, PT ;  /* 0x0000000600007c0c */ /* 0x000fc8000bf46270 */
[----:B------:R-:W-:-:S04]  /*0530*/  ISETP.GT.AND P2, PT, R11, 0x2, !P2 ;  /* 0x000000020b00780c */ /* 0x000fc80005744270 */
[----:B------:R-:W-:-:S13]  /*0540*/  PLOP3.LUT P2, PT, P1, P2, PT, 0x80, 0x8 ;  /* 0x000000000008781c */ /* 0x000fda0000f45070 */
[----:B------:R-:W-:Y:S05]  /*0550*/  @!P2 BRA `(.L_x_7) ;  /* 0x00000000001ca947 */ /* 0x000fea0003800000 */
[----:B------:R-:W2:Y:S01]  /*0560*/  LDG.E R0, desc[UR8][R2.64+-0xc] ;  /* 0xfffff40802007981 */ /* 0x000ea2000c1e1900 */
[----:B------:R-:W2:Y:S02]  /*0570*/  LDCU UR10, c[0x3][0x4] ;  /* 0x00c00080ff0a77ac */ /* 0x000ea40008000800 */
[----:B--2---:R-:W-:Y:S01]  /*0580*/  FFMA R7, R0, UR10, R7 ;  /* 0x0000000a00077c23 */ /* 0x004fe20008000007 */
[----:B------:R-:W-:Y:S06]  /*0590*/  BRA `(.L_x_7) ;  /* 0x00000000000c7947 */ /* 0x000fec0003800000 */
.L_x_6:
[----:B------:R-:W0:Y:S01]  /*05a0*/  LDS R0, [R9+-0x20c] ;  /* 0xfffdf40009007984 */ /* 0x000e220000000800 */
[----:B------:R-:W0:Y:S02]  /*05b0*/  LDCU UR10, c[0x3][0x4] ;  /* 0x00c00080ff0a77ac */ /* 0x000e240008000800 */
[----:B0-----:R-:W-:-:S07]  /*05c0*/  FFMA R7, R0, UR10, R7 ;  /* 0x0000000a00077c23 */ /* 0x001fce0008000007 */
.L_x_7:
[----:B------:R-:W-:Y:S05]  /*05d0*/  BSYNC.RECONVERGENT B0 ;  /* 0x0000000000007941 */ /* 0x000fea0003800200 */
.L_x_5:
[----:B------:R-:W-:Y:S01]  /*05e0*/  VIMNMX.U32 R0, PT, PT, R17, R20, !PT ;  /* 0x0000001411007248 */ /* 0x000fe20007fe0000 */
[----:B------:R-:W-:Y:S03]  /*05f0*/  BSSY.RECONVERGENT B0, `(.L_x_8) ;  /* 0x000000f000007945 */ /* 0x000fe60003800200 */
[----:B------:R-:W-:-:S13]  /*0600*/  ISETP.GE.U32.AND P2, PT, R0, 0x20, PT ;  /* 0x000000200000780c */ /* 0x000fda0003f46070 */
[----:B------:R-:W-:Y:S05]  /*0610*/  @!P2 BRA `(.L_x_9) ;  /* 0x000000000024a947 */ /* 0x000fea0003800000 */
        /* <DEDUP_REMOVED lines=9> */
.L_x_9:
[----:B------:R-:W0:Y:S01]  /*06b0*/  LDS R0, [R9+-0x208] ;  /* 0xfffdf80009007984 */ /* 0x000e220000000800 */
[----:B------:R-:W0:Y:S02]  /*06c0*/  LDCU UR10, c[0x3][0x8] ;  /* 0x00c00100ff0a77ac */ /* 0x000e240008000800 */
[----:B0-----:R-:W-:-:S07]  /*06d0*/  FFMA R7, R0, UR10, R7 ;  /* 0x0000000a00077c23 */ /* 0x001fce0008000007 */
.L_x_10:
[----:B------:R-:W-:Y:S05]  /*06e0*/  BSYNC.RECONVERGENT B0 ;  /* 0x0000000000007941 */ /* 0x000fea0003800200 */
.L_x_8:
[----:B------:R-:W-:Y:S01]  /*06f0*/  VIMNMX.U32 R0, PT, PT, R15, R20, !PT ;  /* 0x000000140f007248 */ /* 0x000fe20007fe0000 */
[----:B------:R-:W-:Y:S03]  /*0700*/  BSSY.RECONVERGENT B0, `(.L_x_11) ;  /* 0x000000c000007945 */ /* 0x000fe60003800200 */
[----:B------:R-:W-:-:S13]  /*0710*/  ISETP.GE.U32.AND P2, PT, R0, 0x20, PT ;  /* 0x000000200000780c */ /* 0x000fda0003f46070 */
[----:B------:R-:W-:Y:S05]  /*0720*/  @!P2 BRA `(.L_x_12) ;  /* 0x000000000018a947 */ /* 0x000fea0003800000 */
[----:B------:R-:W-:-:S13]  /*0730*/  ISETP.LT.OR P2, PT, R11, 0x1, !P1 ;  /* 0x000000010b00780c */ /* 0x000fda0004f41670 */
[----:B------:R-:W-:Y:S05]  /*0740*/  @P2 BRA `(.L_x_13) ;  /* 0x00000000001c2947 */ /* 0x000fea0003800000 */
[----:B------:R-:W2:Y:S01]  /*0750*/  LDG.E R0, desc[UR8][R2.64+-0x4] ;  /* 0xfffffc0802007981 */ /* 0x000ea2000c1e1900 */
[----:B------:R-:W2:Y:S02]  /*0760*/  LDCU UR10, c[0x3][0xc] ;  /* 0x00c00180ff0a77ac */ /* 0x000ea40008000800 */
[----:B--2---:R-:W-:Y:S01]  /*0770*/  FFMA R7, R0, UR10, R7 ;  /* 0x0000000a00077c23 */ /* 0x004fe20008000007 */
[----:B------:R-:W-:Y:S06]  /*0780*/  BRA `(.L_x_13) ;  /* 0x00000000000c7947 */ /* 0x000fec0003800000 */
.L_x_12:
[----:B------:R-:W0:Y:S01]  /*0790*/  LDS R0, [R9+-0x204] ;  /* 0xfffdfc0009007984 */ /* 0x000e220000000800 */
[----:B------:R-:W0:Y:S02]  /*07a0*/  LDCU UR10, c[0x3][0xc] ;  /* 0x00c00180ff0a77ac */ /* 0x000e240008000800 */
[----:B0-----:R-:W-:-:S07]  /*07b0*/  FFMA R7, R0, UR10, R7 ;  /* 0x0000000a00077c23 */ /* 0x001fce0008000007 */
.L_x_13:
[----:B------:R-:W-:Y:S05]  /*07c0*/  BSYNC.RECONVERGENT B0 ;  /* 0x0000000000007941 */ /* 0x000fea0003800200 */
.L_x_11:
[----:B------:R-:W-:Y:S01]  /*07d0*/  LOP3.LUT R0, R20, R13, RZ, 0xfc, !PT ;  /* 0x0000000d14007212 */ /* 0x000fe200078efcff */
[----:B------:R-:W-:Y:S03]  /*07e0*/  BSSY.RECONVERGENT B0, `(.L_x_14) ;  /* 0x000000e000007945 */ /* 0x000fe60003800200 */
[----:B------:R-:W-:-:S13]  /*07f0*/  ISETP.GE.U32.AND P2, PT, R0, 0x20, PT ;  /* 0x000000200000780c */ /* 0x000fda0003f46070 */
[----:B------:R-:W-:Y:S05]  /*0800*/  @!P2 BRA `(.L_x_15) ;  /* 0x000000000020a947 */ /* 0x000fea0003800000 */
[----:B------:R-:W-:-:S13]  /*0810*/  ISETP.LT.OR P2, PT, R11, RZ, !P1 ;  /* 0x000000ff0b00720c */ /* 0x000fda0004f41670 */
[----:B------:R-:W-:Y:S05]  /*0820*/  @P2 BRA `(.L_x_16) ;  /* 0x0000000000242947 */ /* 0x000fea0003800000 */
[----:B------:R-:W0:Y:S01]  /*0830*/  LDC.64 R18, c[0x0][0x380] ;  /* 0x0000e000ff127b82 */ /* 0x000e220000000a00 */
[----:B------:R-:W1:Y:S01]  /*0840*/  LDCU UR10, c[0x3][0x10] ;  /* 0x00c00200ff0a77ac */ /* 0x000e620008000800 */
[----:B0-----:R-:W-:-:S06]  /*0850*/  IMAD.WIDE R18, R21, 0x4, R18 ;  /* 0x0000000415127825 */ /* 0x001fcc00078e0212 */
[----:B------:R-:W1:Y:S02]  /*0860*/  LDG.E R18, desc[UR8][R18.64] ;  /* 0x0000000812127981 */ /* 0x000e64000c1e1900 */
[----:B-1----:R-:W-:Y:S01]  /*0870*/  FFMA R7, R18, UR10, R7 ;  /* 0x0000000a12077c23 */ /* 0x002fe20008000007 */
[----:B------:R-:W-:Y:S06]  /*0880*/  BRA `(.L_x_16) ;  /* 0x00000000000c7947 */ /* 0x000fec0003800000 */
.L_x_15:
[----:B------:R-:W0:Y:S01]  /*0890*/  LDS R0, [R9+-0x200] ;  /* 0xfffe000009007984 */ /* 0x000e220000000800 */
[----:B------:R-:W0:Y:S02]  /*08a0*/  LDCU UR10, c[0x3][0x10] ;  /* 0x00c00200ff0a77ac */ /* 0x000e240008000800 */
[----:B0-----:R-:W-:-:S07]  /*08b0*/  FFMA R7, R0, UR10, R7 ;  /* 0x0000000a00077c23 */ /* 0x001fce0008000007 */
.L_x_16:
[----:B------:R-:W-:Y:S05]  /*08c0*/  BSYNC.RECONVERGENT B0 ;  /* 0x0000000000007941 */ /* 0x000fea0003800200 */
.L_x_14:
[----:B------:R-:W-:Y:S01]  /*08d0*/  ISETP.GE.U32.AND P3, PT, R20, 0x20, PT ;  /* 0x000000201400780c */ /* 0x000fe20003f66070 */
[----:B------:R-:W-:Y:S01]  /*08e0*/  BSSY.RECONVERGENT B0, `(.L_x_17) ;  /* 0x000000f000007945 */ /* 0x000fe20003800200 */
[----:B------:R-:W-:-:S13]  /*08f0*/  ISETP.LT.U32.AND P2, PT, R13, 0x1f, PT ;  /* 0x0000001f0d00780c */ /* 0x000fda0003f41070 */
[----:B------:R-:W-:Y:S05]  /*0900*/  @!P3 BRA P2, `(.L_x_18) ;  /* 0x000000000024b947 */ /* 0x000fea0001000000 */
[----:B------:R-:W-:-:S05]  /*0910*/  VIADD R0, R11, 0x1 ;  /* 0x000000010b007836 */ /* 0x000fca0000000000 */
[----:B------:R-:W-:-:S04]  /*0920*/  ISETP.GE.AND P2, PT, R0, UR6, PT ;  /* 0x0000000600007c0c */ /* 0x000fc8000bf46270 */
[----:B------:R-:W-:-:S04]  /*0930*/  ISETP.GT.AND P2, PT, R11, -0x2, !P2 ;  /* 0xfffffffe0b00780c */ /* 0x000fc80005744270 */
[----:B------:R-:W-:-:S13]  /*0940*/  PLOP3.LUT P2, PT, P1, P2, PT, 0x80, 0x8 ;  /* 0x000000000008781c */ /* 0x000fda0000f45070 */
[----:B------:R-:W-:Y:S05]  /*0950*/  @!P2 BRA `(.L_x_19) ;  /* 0x00000000001ca947 */ /* 0x000fea0003800000 */
[----:B------:R-:W2:Y:S01]  /*0960*/  LDG.E R0, desc[UR8][R2.64+0x4] ;  /* 0x0000040802007981 */ /* 0x000ea2000c1e1900 */
[----:B------:R-:W2:Y:S02]  /*0970*/  LDCU UR10, c[0x3][0x14] ;  /* 0x00c00280ff0a77ac */ /* 0x000ea40008000800 */
[----:B--2---:R-:W-:Y:S01]  /*0980*/  FFMA R7, R0, UR10, R7 ;  /* 0x0000000a00077c23 */ /* 0x004fe20008000007 */
[----:B------:R-:W-:Y:S06]  /*0990*/  BRA `(.L_x_19) ;  /* 0x00000000000c7947 */ /* 0x000fec0003800000 */
.L_x_18:
[----:B------:R-:W0:Y:S01]  /*09a0*/  LDS R0, [R9+-0x1fc] ;  /* 0xfffe040009007984 */ /* 0x000e220000000800 */
[----:B------:R-:W0:Y:S02]  /*09b0*/  LDCU UR10, c[0x3][0x14] ;  /* 0x00c00280ff0a77ac */ /* 0x000e240008000800 */
[----:B0-----:R-:W-:-:S07]  /*09c0*/  FFMA R7, R0, UR10, R7 ;  /* 0x0000000a00077c23 */ /* 0x001fce0008000007 */
.L_x_19:
[----:B------:R-:W-:Y:S05]  /*09d0*/  BSYNC.RECONVERGENT B0 ;  /* 0x0000000000007941 */ /* 0x000fea0003800200 */
.L_x_17:
[----:B------:R-:W-:Y:S01]  /*09e0*/  ISETP.LT.U32.AND P2, PT, R13, 0x1e, PT ;  /* 0x0000001e0d00780c */ /* 0x000fe20003f41070 */
[----:B------:R-:W-:-:S12]  /*09f0*/  BSSY.RECONVERGENT B0, `(.L_x_20) ;  /* 0x000000b000007945 */ /* 0x000fd80003800200 */
[----:B------:R-:W-:Y:S05]  /*0a00*/  @!P3 BRA P2, `(.L_x_21) ;  /* 0x000000000018b947 */ /* 0x000fea0001000000 */
[----:B------:R-:W-:-:S13]  /*0a10*/  PLOP3.LUT P2, PT, P1, P0, PT, 0x80, 0x8 ;  /* 0x000000000008781c */ /* 0x000fda0000f41070 */
[----:B------:R-:W-:Y:S05]  /*0a20*/  @!P2 BRA `(.L_x_22) ;  /* 0x00000000001ca947 */ /* 0x000fea0003800000 */
[----:B------:R-:W2:Y:S01]  /*0a30*/  LDG.E R0, desc[UR8][R2.64+0x8] ;  /* 0x0000080802007981 */ /* 0x000ea2000c1e1900 */
[----:B------:R-:W2:Y:S02]  /*0a40*/  LDCU UR10, c[0x3][0x18] ;  /* 0x00c00300ff0a77ac */ /* 0x000ea40008000800 */
[----:B--2---:R-:W-:Y:S01]  /*0a50*/  FFMA R7, R0, UR10, R7 ;  /* 0x0000000a00077c23 */ /* 0x004fe20008000007 */
[----:B------:R-:W-:Y:S06]  /*0a60*/  BRA `(.L_x_22) ;  /* 0x00000000000c7947 */ /* 0x000fec0003800000 */
.L_x_21:
[----:B------:R-:W0:Y:S01]  /*0a70*/  LDS R0, [R9+-0x1f8] ;  /* 0xfffe080009007984 */ /* 0x000e220000000800 */
[----:B------:R-:W0:Y:S02]  /*0a80*/  LDCU UR10, c[0x3][0x18] ;  /* 0x00c00300ff0a77ac */ /* 0x000e240008000800 */
[----:B0-----:R-:W-:-:S07]  /*0a90*/  FFMA R7, R0, UR10, R7 ;  /* 0x0000000a00077c23 */ /* 0x001fce0008000007 */
.L_x_22:
[----:B------:R-:W-:Y:S05]  /*0aa0*/  BSYNC.RECONVERGENT B0 ;  /* 0x0000000000007941 */ /* 0x000fea0003800200 */
.L_x_20:
[----:B------:R-:W-:Y:S01]  /*0ab0*/  ISETP.LT.U32.AND P2, PT, R13, 0x1d, PT ;  /* 0x0000001d0d00780c */ /* 0x000fe20003f41070 */
[----:B------:R-:W-:-:S12]  /*0ac0*/  BSSY.RECONVERGENT B0, `(.L_x_23) ;  /* 0x000000e000007945 */ /* 0x000fd80003800200 */
        /* <DEDUP_REMOVED lines=10> */
.L_x_24:
[----:B------:R-:W0:Y:S01]  /*0b70*/  LDS R0, [R9+-0x1f4] ;  /* 0xfffe0c0009007984 */ /* 0x000e220000000800 */
[----:B------:R-:W0:Y:S02]  /*0b80*/  LDCU UR10, c[0x3][0x1c] ;  /* 0x00c00380ff0a77ac */ /* 0x000e240008000800 */
[----:B0-----:R-:W-:-:S07]  /*0b90*/  FFMA R7, R0, UR10, R7 ;  /* 0x0000000a00077c23 */ /* 0x001fce0008000007 */
.L_x_25:
[----:B------:R-:W-:Y:S05]  /*0ba0*/  BSYNC.RECONVERGENT B0 ;  /* 0x0000000000007941 */ /* 0x000fea0003800200 */
.L_x_23:
        /* <DEDUP_REMOVED lines=12> */
.L_x_27:
[----:B------:R-:W0:Y:S01]  /*0c70*/  LDS R0, [R9+-0x1f0] ;  /* 0xfffe100009007984 */ /* 0x000e220000000800 */
[----:B------:R-:W0:Y:S02]  /*0c80*/  LDCU UR10, c[0x3][0x20] ;  /* 0x00c00400ff0a77ac */ /* 0x000e240008000800 */
[----:B0-----:R-:W-:-:S07]  /*0c90*/  FFMA R7, R0, UR10, R7 ;  /* 0x0000000a00077c23 */ /* 0x001fce0008000007 */
.L_x_28:
[----:B------:R-:W-:Y:S05]  /*0ca0*/  BSYNC.RECONVERGENT B0 ;  /* 0x0000000000007941 */ /* 0x000fea0003800200 */
.L_x_26:
[----:B------:R-:W-:Y:S01]  /*0cb0*/  VIADD R0, R14, 0xfffffffd ;  /* 0xfffffffd0e007836 */ /* 0x000fe20000000000 */
[----:B------:R-:W-:Y:S01]  /*0cc0*/  BSSY.RECONVERGENT B0, `(.L_x_29) ;  /* 0x000001a000007945 */ /* 0x000fe20003800200 */
[----:B------:R-:W-:Y:S01]  /*0cd0*/  VIADD R16, R16, UR6 ;  /* 0x0000000610107c36 */ /* 0x000fe20008000000 */
[----:B------:R-:W-:Y:S01]  /*0ce0*/  STG.E desc[UR8][R4.64], R7 ;  /* 0x0000000704007986 */ /* 0x000fe2000c101908 */
[----:B------:R-:W-:Y:S01]  /*0cf0*/  VIADD R18, R12, 0xfffffffd ;  /* 0xfffffffd0c127836 */ /* 0x000fe20000000000 */
[----:B------:R-:W-:Y:S02]  /*0d00*/  VIMNMX.U32 R2, PT, PT, R10, R0, !PT ;  /* 0x000000000a027248 */ /* 0x000fe40007fe0000 */
[----:B------:R-:W-:Y:S02]  /*0d10*/  IADD3 R19, P1, PT, R11, R16, RZ ;  /* 0x000000100b137210 */ /* 0x000fe40007f3e0ff */
[----:B------:R-:W-:Y:S02]  /*0d20*/  ISETP.GT.U32.AND P2, PT, R2, 0x1f, PT ;  /* 0x0000001f0200780c */ /* 0x000fe40003f44070 */
[----:B------:R-:W-:-:S02]  /*0d30*/  VIMNMX.U32 R3, PT, PT, R8, R0, !PT ;  /* 0x0000000008037248 */ /* 0x000fc40007fe0000 */
[----:B------:R-:W-:Y:S02]  /*0d40*/  LEA.HI.X.SX32 R22, R16, R6, 0x1, P1 ;  /* 0x0000000610167211 */ /* 0x000fe400008f0eff */
[----:B------:R-:W-:Y:S02]  /*0d50*/  LEA R2, P4, R19, UR4, 0x2 ;  /* 0x0000000413027c11 */ /* 0x000fe4000f8810ff */
[C---:B------:R-:W-:Y:S02]  /*0d60*/  ISETP.GE.AND P1, PT, R18.reuse, UR7, PT ;  /* 0x0000000712007c0c */ /* 0x040fe4000bf26270 */
[----:B------:R-:W-:Y:S02]  /*0d70*/  ISETP.GE.U32.AND P3, PT, R3, 0x20, PT ;  /* 0x000000200300780c */ /* 0x000fe40003f66070 */
[----:B------:R-:W-:Y:S01]  /*0d80*/  LEA.HI.X R3, R19, UR5, R22, 0x2, P4 ;  /* 0x0000000513037c11 */ /* 0x000fe2000a0f1416 */
[----:B------:R-:W0:Y:S01]  /*0d90*/  @!P2 LDS R20, [R9+-0x190] ;  /* 0xfffe70000914a984 */ /* 0x000e220000000800 */
[----:B------:R-:W0:Y:S01]  /*0da0*/  @!P2 LDC R23, c[0x3][0x24] ;  /* 0x00c00900ff17ab82 */ /* 0x000e220000000800 */
[----:B------:R-:W-:Y:S01]  /*0db0*/  ISETP.GT.AND P1, PT, R18, -0x1, !P1 ;  /* 0xffffffff1200780c */ /* 0x000fe20004f24270 */
[----:B0-----:R-:W-:Y:S01]  /*0dc0*/  @!P2 FFMA R7, R20, R23, R7 ;  /* 0x000000171407a223 */ /* 0x001fe20000000007 */
[----:B------:R-:W-:Y:S11]  /*0dd0*/  @!P2 BRA `(.L_x_30) ;  /* 0x000000000020a947 */ /* 0x000ff60003800000 */
[----:B------:R-:W-:-:S05]  /*0de0*/  VIADD R18, R11, 0xfffffffc ;  /* 0xfffffffc0b127836 */ /* 0x000fca0000000000 */
[----:B------:R-:W-:-:S04]  /*0df0*/  ISETP.GE.AND P2, PT, R18, UR6, PT ;  /* 0x0000000612007c0c */ /* 0x000fc8000bf46270 */
[----:B------:R-:W-:-:S04]  /*0e00*/  ISETP.GT.AND P2, PT, R11, 0x3, !P2 ;  /* 0x000000030b00780c */ /* 0x000fc80005744270 */
[----:B------:R-:W-:-:S13]  /*0e10*/  PLOP3.LUT P2, PT, P1, P2, PT, 0x80, 0x8 ;  /* 0x000000000008781c */ /* 0x000fda0000f45070 */
[----:B------:R-:W-:Y:S05]  /*0e20*/  @!P2 BRA `(.L_x_30) ;  /* 0x00000000000ca947 */ /* 0x000fea0003800000 */
[----:B------:R-:W2:Y:S01]  /*0e30*/  LDG.E R18, desc[UR8][R2.64+-0x10] ;  /* 0xfffff00802127981 */ /* 0x000ea2000c1e1900 */
[----:B------:R-:W2:Y:S02]  /*0e40*/  LDCU UR10, c[0x3][0x24] ;  /* 0x00c00480ff0a77ac */ /* 0x000ea40008000800 */
[----:B--2---:R-:W-:-:S07]  /*0e50*/  FFMA R7, R18, UR10, R7 ;  /* 0x0000000a12077c23 */ /* 0x004fce0008000007 */
.L_x_30:
[----:B------:R-:W-:Y:S05]  /*0e60*/  BSYNC.RECONVERGENT B0 ;  /* 0x0000000000007941 */ /* 0x000fea0003800200 */
.L_x_29:
[----:B------:R-:W-:Y:S01]  /*0e70*/  BSSY.RECONVERGENT B0, `(.L_x_31) ;  /* 0x000000f000007945 */ /* 0x000fe20003800200 */
[----:B------:R-:W-:-:S03]  /*0e80*/  VIADD R21, R21, UR6 ;  /* 0x0000000615157c36 */ /* 0x000fc60008000000 */
        /* <DEDUP_REMOVED lines=10> */
.L_x_32:
[----:B------:R-:W0:Y:S01]  /*0f30*/  LDS R18, [R9+-0x18c] ;  /* 0xfffe740009127984 */ /* 0x000e220000000800 */
[----:B------:R-:W0:Y:S02]  /*0f40*/  LDCU UR10, c[0x3][0x28] ;  /* 0x00c00500ff0a77ac */ /* 0x000e240008000800 */
[----:B0-----:R-:W-:-:S07]  /*0f50*/  FFMA R7, R18, UR10, R7 ;  /* 0x0000000a12077c23 */ /* 0x001fce0008000007 */
.L_x_33:
[----:B------:R-:W-:Y:S05]  /*0f60*/  BSYNC.RECONVERGENT B0 ;  /* 0x0000000000007941 */ /* 0x000fea0003800200 */
.L_x_31:
        /* <DEDUP_REMOVED lines=13> */
.L_x_35:
[----:B------:R-:W0:Y:S01]  /*1040*/  LDS R18, [R9+-0x188] ;  /* 0xfffe780009127984 */ /* 0x000e220000000800 */
[----:B------:R-:W0:Y:S02]  /*1050*/  LDCU UR10, c[0x3][0x2c] ;  /* 0x00c00580ff0a77ac */ /* 0x000e240008000800 */
[----:B0-----:R-:W-:-:S07]  /*1060*/  FFMA R7, R18, UR10, R7 ;  /* 0x0000000a12077c23 */ /* 0x001fce0008000007 */
.L_x_36:
[----:B------:R-:W-:Y:S05]  /*1070*/  BSYNC.RECONVERGENT B0 ;  /* 0x0000000000007941 */ /* 0x000fea0003800200 */
.L_x_34:
        /* <DEDUP_REMOVED lines=10> */
.L_x_38:
[----:B------:R-:W0:Y:S01]  /*1120*/  LDS R18, [R9+-0x184] ;  /* 0xfffe7c0009127984 */ /* 0x000e220000000800 */
[----:B------:R-:W0:Y:S02]  /*1130*/  LDCU UR10, c[0x3][0x30] ;  /* 0x00c00600ff0a77ac */ /* 0x000e240008000800 */
[----:B0-----:R-:W-:-:S07]  /*1140*/  FFMA R7, R18, UR10, R7 ;  /* 0x0000000a12077c23 */ /* 0x001fce0008000007 */
.L_x_39:
[----:B------:R-:W-:Y:S05]  /*1150*/  BSYNC.RECONVERGENT B0 ;  /* 0x0000000000007941 */ /* 0x000fea0003800200 */
.L_x_37:
        /* <DEDUP_REMOVED lines=12> */
.L_x_41:
[----:B------:R-:W0:Y:S01]  /*1220*/  LDS R18, [R9+-0x180] ;  /* 0xfffe800009127984 */ /* 0x000e220000000800 */
[----:B------:R-:W0:Y:S02]  /*1230*/  LDCU UR10, c[0x3][0x34] ;  /* 0x00c00680ff0a77ac */ /* 0x000e240008000800 */
[----:B0-----:R-:W-:-:S07]  /*1240*/  FFMA R7, R18, UR10, R7 ;  /* 0x0000000a12077c23 */ /* 0x001fce0008000007 */
.L_x_42:
[----:B------:R-:W-:Y:S05]  /*1250*/  BSYNC.RECONVERGENT B0 ;  /* 0x0000000000007941 */ /* 0x000fea0003800200 */
.L_x_40:
        /* <DEDUP_REMOVED lines=13> */
.L_x_44:
[----:B------:R-:W0:Y:S01]  /*1330*/  LDS R0, [R9+-0x17c] ;  /* 0xfffe840009007984 */ /* 0x000e220000000800 */
[----:B------:R-:W0:Y:S02]  /*1340*/  LDCU UR10, c[0x3][0x38] ;  /* 0x00c00700ff0a77ac */ /* 0x000e240008000800 */
[----:B0-----:R-:W-:-:S07]  /*1350*/  FFMA R7, R0, UR10, R7 ;  /* 0x0000000a00077c23 */ /* 0x001fce0008000007 */
.L_x_45:
[----:B------:R-:W-:Y:S05]  /*1360*/  BSYNC.RECONVERGENT B0 ;  /* 0x0000000000007941 */ /* 0x000fea0003800200 */
.L_x_43:
        /* <DEDUP_REMOVED lines=9> */
.L_x_47:
[----:B------:R-:W0:Y:S01]  /*1400*/  LDS R0, [R9+-0x178] ;  /* 0xfffe880009007984 */ /* 0x000e220000000800 */
[----:B------:R-:W0:Y:S02]  /*1410*/  LDCU UR10, c[0x3][0x3c] ;  /* 0x00c00780ff0a77ac */ /* 0x000e240008000800 */
[----:B0-----:R-:W-:-:S07]  /*1420*/  FFMA R7, R0, UR10, R7 ;  /* 0x0000000a00077c23 */ /* 0x001fce0008000007 */
.L_x_48:
[----:B------:R-:W-:Y:S05]  /*1430*/  BSYNC.RECONVERGENT B0 ;  /* 0x0000000000007941 */ /* 0x000fea0003800200 */
.L_x_46:
        /* <DEDUP_REMOVED lines=12> */
.L_x_50:
[----:B------:R-:W0:Y:S01]  /*1500*/  LDS R0, [R9+-0x174] ;  /* 0xfffe8c0009007984 */ /* 0x000e220000000800 */
[----:B------:R-:W0:Y:S02]  /*1510*/  LDCU UR10, c[0x3][0x40] ;  /* 0x00c00800ff0a77ac */ /* 0x000e240008000800 */
[----:B0-----:R-:W-:-:S07]  /*1520*/  FFMA R7, R0, UR10, R7 ;  /* 0x0000000a00077c23 */ /* 0x001fce0008000007 */
.L_x_51:
[----:B------:R-:W-:Y:S05]  /*1530*/  BSYNC.RECONVERGENT B0 ;  /* 0x0000000000007941 */ /* 0x000fea0003800200 */
.L_x_49:
        /* <DEDUP_REMOVED lines=12> */
.L_x_53:
[----:B------:R-:W0:Y:S01]  /*1600*/  LDS R0, [R9+-0x170] ;  /* 0xfffe900009007984 */ /* 0x000e220000000800 */
[----:B------:R-:W0:Y:S02]  /*1610*/  LDCU UR10, c[0x3][0x44] ;  /* 0x00c00880ff0a77ac */ /* 0x000e240008000800 */
[----:B0-----:R-:W-:-:S07]  /*1620*/  FFMA R7, R0, UR10, R7 ;  /* 0x0000000a00077c23 */ /* 0x001fce0008000007 */
.L_x_54:
[----:B------:R-:W-:Y:S05]  /*1630*/  BSYNC.RECONVERGENT B0 ;  /* 0x0000000000007941 */ /* 0x000fea0003800200 */
.L_x_52:
        /* <DEDUP_REMOVED lines=27> */
.L_x_56:
[----:B------:R-:W-:Y:S05]  /*17f0*/  BSYNC.RECONVERGENT B0 ;  /* 0x0000000000007941 */ /* 0x000fea0003800200 */
.L_x_55:
        /* <DEDUP_REMOVED lines=12> */
.L_x_58:
[----:B------:R-:W0:Y:S01]  /*18c0*/  LDS R18, [R9+-0x10c] ;  /* 0xfffef40009127984 */ /* 0x000e220000000800 */
[----:B------:R-:W0:Y:S02]  /*18d0*/  LDCU UR10, c[0x3][0x4c] ;  /* 0x00c00980ff0a77ac */ /* 0x000e240008000800 */
[----:B0-----:R-:W-:-:S07]  /*18e0*/  FFMA R7, R18, UR10, R7 ;  /* 0x0000000a12077c23 */ /* 0x001fce0008000007 */
.L_x_59:
[----:B------:R-:W-:Y:S05]  /*18f0*/  BSYNC.RECONVERGENT B0 ;  /* 0x0000000000007941 */ /* 0x000fea0003800200 */
.L_x_57:
        /* <DEDUP_REMOVED lines=13> */
.L_x_61:
[----:B------:R-:W0:Y:S01]  /*19d0*/  LDS R18, [R9+-0x108] ;  /* 0xfffef80009127984 */ /* 0x000e220000000800 */
[----:B------:R-:W0:Y:S02]  /*19e0*/  LDCU UR10, c[0x3][0x50] ;  /* 0x00c00a00ff0a77ac */ /* 0x000e240008000800 */
[----:B0-----:R-:W-:-:S07]  /*19f0*/  FFMA R7, R18, UR10, R7 ;  /* 0x0000000a12077c23 */ /* 0x001fce0008000007 */
.L_x_62:
[----:B------:R-:W-:Y:S05]  /*1a00*/  BSYNC.RECONVERGENT B0 ;  /* 0x0000000000007941 */ /* 0x000fea0003800200 */
.L_x_60:
        /* <DEDUP_REMOVED lines=10> */
.L_x_64:
[----:B------:R-:W0:Y:S01]  /*1ab0*/  LDS R18, [R9+-0x104] ;  /* 0xfffefc0009127984 */ /* 0x000e220000000800 */
[----:B------:R-:W0:Y:S02]  /*1ac0*/  LDCU UR10, c[0x3][0x54] ;  /* 0x00c00a80ff0a77ac */ /* 0x000e240008000800 */
[----:B0-----:R-:W-:-:S07]  /*1ad0*/  FFMA R7, R18, UR10, R7 ;  /* 0x0000000a12077c23 */ /* 0x001fce0008000007 */
.L_x_65:
[----:B------:R-:W-:Y:S05]  /*1ae0*/  BSYNC.RECONVERGENT B0 ;  /* 0x0000000000007941 */ /* 0x000fea0003800200 */
.L_x_63:
        /* <DEDUP_REMOVED lines=12> */
.L_x_67:
[----:B------:R-:W0:Y:S01]  /*1bb0*/  LDS R18, [R9+-0x100] ;  /* 0xffff000009127984 */ /* 0x000e220000000800 */
[----:B------:R-:W0:Y:S02]  /*1bc0*/  LDCU UR10, c[0x3][0x58] ;  /* 0x00c00b00ff0a77ac */ /* 0x000e240008000800 */
[----:B0-----:R-:W-:-:S07]  /*1bd0*/  FFMA R7, R18, UR10, R7 ;  /* 0x0000000a12077c23 */ /* 0x001fce0008000007 */
.L_x_68:
[----:B------:R-:W-:Y:S05]  /*1be0*/  BSYNC.RECONVERGENT B0 ;  /* 0x0000000000007941 */ /* 0x000fea0003800200 */
.L_x_66:
        /* <DEDUP_REMOVED lines=13> */
.L_x_70:
[----:B------:R-:W0:Y:S01]  /*1cc0*/  LDS R0, [R9+-0xfc] ;  /* 0xffff040009007984 */ /* 0x000e220000000800 */
[----:B------:R-:W0:Y:S02]  /*1cd0*/  LDCU UR10, c[0x3][0x5c] ;  /* 0x00c00b80ff0a77ac */ /* 0x000e240008000800 */
[----:B0-----:R-:W-:-:S07]  /*1ce0*/  FFMA R7, R0, UR10, R7 ;  /* 0x0000000a00077c23 */ /* 0x001fce0008000007 */
.L_x_71:
[----:B------:R-:W-:Y:S05]  /*1cf0*/  BSYNC.RECONVERGENT B0 ;  /* 0x0000000000007941 */ /* 0x000fea0003800200 */
.L_x_69:
        /* <DEDUP_REMOVED lines=9> */
.L_x_73:
[----:B------:R-:W0:Y:S01]  /*1d90*/  LDS R0, [R9+-0xf8] ;  /* 0xffff080009007984 */ /* 0x000e220000000800 */
[----:B------:R-:W0:Y:S02]  /*1da0*/  LDCU UR10, c[0x3][0x60] ;  /* 0x00c00c00ff0a77ac */ /* 0x000e240008000800 */
[----:B0-----:R-:W-:-:S07]  /*1db0*/  FFMA R7, R0, UR10, R7 ;  /* 0x0000000a00077c23 */ /* 0x001fce0008000007 */
.L_x_74:
[----:B------:R-:W-:Y:S05]  /*1dc0*/  BSYNC.RECONVERGENT B0 ;  /* 0x0000000000007941 */ /* 0x000fea0003800200 */
.L_x_72:
        /* <DEDUP_REMOVED lines=12> */
.L_x_76:
[----:B------:R-:W0:Y:S01]  /*1e90*/  LDS R0, [R9+-0xf4] ;  /* 0xffff0c0009007984 */ /* 0x000e220000000800 */
[----:B------:R-:W0:Y:S02]  /*1ea0*/  LDCU UR10, c[0x3][0x64] ;  /* 0x00c00c80ff0a77ac */ /* 0x000e240008000800 */
[----:B0-----:R-:W-:-:S07]  /*1eb0*/  FFMA R7, R0, UR10, R7 ;  /* 0x0000000a00077c23 */ /* 0x001fce0008000007 */
.L_x_77:
[----:B------:R-:W-:Y:S05]  /*1ec0*/  BSYNC.RECONVERGENT B0 ;  /* 0x0000000000007941 */ /* 0x000fea0003800200 */
.L_x_75:
        /* <DEDUP_REMOVED lines=12> */
.L_x_79:
[----:B------:R-:W0:Y:S01]  /*1f90*/  LDS R0, [R9+-0xf0] ;  /* 0xffff100009007984 */ /* 0x000e220000000800 */
[----:B------:R-:W0:Y:S02]  /*1fa0*/  LDCU UR10, c[0x3][0x68] ;  /* 0x00c00d00ff0a77ac */ /* 0x000e240008000800 */
[----:B0-----:R-:W-:-:S07]  /*1fb0*/  FFMA R7, R0, UR10, R7 ;  /* 0x0000000a00077c23 */ /* 0x001fce0008000007 */
.L_x_80:
[----:B------:R-:W-:Y:S05]  /*1fc0*/  BSYNC.RECONVERGENT B0 ;  /* 0x0000000000007941 */ /* 0x000fea0003800200 */
.L_x_78:
        /* <DEDUP_REMOVED lines=27> */
.L_x_82:
[----:B------:R-:W-:Y:S05]  /*2180*/  BSYNC.RECONVERGENT B0 ;  /* 0x0000000000007941 */ /* 0x000fea0003800200 */
.L_x_81:
        /* <DEDUP_REMOVED lines=12> */
.L_x_84:
[----:B------:R-:W0:Y:S01]  /*2250*/  LDS R18, [R9+-0x8c] ;  /* 0xffff740009127984 */ /* 0x000e220000000800 */
[----:B------:R-:W0:Y:S02]  /*2260*/  LDCU UR10, c[0x3][0x70] ;  /* 0x00c00e00ff0a77ac */ /* 0x000e240008000800 */
[----:B0-----:R-:W-:-:S07]  /*2270*/  FFMA R7, R18, UR10, R7 ;  /* 0x0000000a12077c23 */ /* 0x001fce0008000007 */
.L_x_85:
[----:B------:R-:W-:Y:S05]  /*2280*/  BSYNC.RECONVERGENT B0 ;  /* 0x0000000000007941 */ /* 0x000fea0003800200 */
.L_x_83:
        /* <DEDUP_REMOVED lines=13> */
.L_x_87:
[----:B------:R-:W0:Y:S01]  /*2360*/  LDS R18, [R9+-0x88] ;  /* 0xffff780009127984 */ /* 0x000e220000000800 */
[----:B------:R-:W0:Y:S02]  /*2370*/  LDCU UR10, c[0x3][0x74] ;  /* 0x00c00e80ff0a77ac */ /* 0x000e240008000800 */
[----:B0-----:R-:W-:-:S07]  /*2380*/  FFMA R7, R18, UR10, R7 ;  /* 0x0000000a12077c23 */ /* 0x001fce0008000007 */
.L_x_88:
[----:B------:R-:W-:Y:S05]  /*2390*/  BSYNC.RECONVERGENT B0 ;  /* 0x0000000000007941 */ /* 0x000fea0003800200 */
.L_x_86:
        /* <DEDUP_REMOVED lines=10> */
.L_x_90:
[----:B------:R-:W0:Y:S01]  /*2440*/  LDS R18, [R9+-0x84] ;  /* 0xffff7c0009127984 */ /* 0x000e220000000800 */
[----:B------:R-:W0:Y:S02]  /*2450*/  LDCU UR10, c[0x3][0x78] ;  /* 0x00c00f00ff0a77ac */ /* 0x000e240008000800 */
[----:B0-----:R-:W-:-:S07]  /*2460*/  FFMA R7, R18, UR10, R7 ;  /* 0x0000000a12077c23 */ /* 0x001fce0008000007 */
.L_x_91:
[----:B------:R-:W-:Y:S05]  /*2470*/  BSYNC.RECONVERGENT B0 ;  /* 0x0000000000007941 */ /* 0x000fea0003800200 */
.L_x_89:
        /* <DEDUP_REMOVED lines=12> */
.L_x_93:
[----:B------:R-:W0:Y:S01]  /*2540*/  LDS R18, [R9+-0x80] ;  /* 0xffff800009127984 */ /* 0x000e220000000800 */
[----:B------:R-:W0:Y:S02]  /*2550*/  LDCU UR10, c[0x3][0x7c] ;  /* 0x00c00f80ff0a77ac */ /* 0x000e240008000800 */
[----:B0-----:R-:W-:-:S07]  /*2560*/  FFMA R7, R18, UR10, R7 ;  /* 0x0000000a12077c23 */ /* 0x001fce0008000007 */
.L_x_94:
[----:B------:R-:W-:Y:S05]  /*2570*/  BSYNC.RECONVERGENT B0 ;  /* 0x0000000000007941 */ /* 0x000fea0003800200 */
.L_x_92:
        /* <DEDUP_REMOVED lines=13> */
.L_x_96:
[----:B------:R-:W0:Y:S01]  /*2650*/  LDS R0, [R9+-0x7c] ;  /* 0xffff840009007984 */ /* 0x000e220000000800 */
[----:B------:R-:W0:Y:S02]  /*2660*/  LDCU UR10, c[0x3][0x80] ;  /* 0x00c01000ff0a77ac */ /* 0x000e240008000800 */
[----:B0-----:R-:W-:-:S07]  /*2670*/  FFMA R7, R0, UR10, R7 ;  /* 0x0000000a00077c23 */ /* 0x001fce0008000007 */
.L_x_97:
[----:B------:R-:W-:Y:S05]  /*2680*/  BSYNC.RECONVERGENT B0 ;  /* 0x0000000000007941 */ /* 0x000fea0003800200 */
.L_x_95:
        /* <DEDUP_REMOVED lines=9> */
.L_x_99:
[----:B------:R-:W0:Y:S01]  /*2720*/  LDS R0, [R9+-0x78] ;  /* 0xffff880009007984 */ /* 0x000e220000000800 */
[----:B------:R-:W0:Y:S02]  /*2730*/  LDCU UR10, c[0x3][0x84] ;  /* 0x00c01080ff0a77ac */ /* 0x000e240008000800 */
[----:B0-----:R-:W-:-:S07]  /*2740*/  FFMA R7, R0, UR10, R7 ;  /* 0x0000000a00077c23 */ /* 0x001fce0008000007 */
.L_x_100:
[----:B------:R-:W-:Y:S05]  /*2750*/  BSYNC.RECONVERGENT B0 ;  /* 0x0000000000007941 */ /* 0x000fea0003800200 */
.L_x_98:
        /* <DEDUP_REMOVED lines=12> */
.L_x_102:
[----:B------:R-:W0:Y:S01]  /*2820*/  LDS R0, [R9+-0x74] ;  /* 0xffff8c0009007984 */ /* 0x000e220000000800 */
[----:B------:R-:W0:Y:S02]  /*2830*/  LDCU UR10, c[0x3][0x88] ;  /* 0x00c01100ff0a77ac */ /* 0x000e240008000800 */
[----:B0-----:R-:W-:-:S07]  /*2840*/  FFMA R7, R0, UR10, R7 ;  /* 0x0000000a00077c23 */ /* 0x001fce0008000007 */
.L_x_103:
[----:B------:R-:W-:Y:S05]  /*2850*/  BSYNC.RECONVERGENT B0 ;  /* 0x0000000000007941 */ /* 0x000fea0003800200 */
.L_x_101:
        /* <DEDUP_REMOVED lines=12> */
.L_x_105:
[----:B------:R-:W0:Y:S01]  /*2920*/  LDS R0, [R9+-0x70] ;  /* 0xffff900009007984 */ /* 0x000e220000000800 */
[----:B------:R-:W0:Y:S02]  /*2930*/  LDCU UR10, c[0x3][0x8c] ;  /* 0x00c01180ff0a77ac */ /* 0x000e240008000800 */
[----:B0-----:R-:W-:-:S07]  /*2940*/  FFMA R7, R0, UR10, R7 ;  /* 0x0000000a00077c23 */ /* 0x001fce0008000007 */
.L_x_106:
[----:B------:R-:W-:Y:S05]  /*2950*/  BSYNC.RECONVERGENT B0 ;  /* 0x0000000000007941 */ /* 0x000fea0003800200 */
.L_x_104:
[-C--:B------:R-:W-:Y:S01]  /*2960*/  VIMNMX.U32 R0, PT, PT, R10, R14.reuse, !PT ;  /* 0x0000000e0a007248 */ /* 0x080fe20007fe0000 */
[----:B------:R-:W-:Y:S01]  /*2970*/  VIADD R16, R16, UR6 ;  /* 0x0000000610107c36 */ /* 0x000fe20008000000 */
[----:B------:R-:W-:Y:S01]  /*2980*/  VIMNMX.U32 R3, PT, PT, R8, R14, !PT ;  /* 0x0000000e08037248 */ /* 0x000fe20007fe0000 */
[----:B------:R-:W-:Y:S01]  /*2990*/  BSSY.RECONVERGENT B0, `(.L_x_107) ;  /* 0x0000016000007945 */ /* 0x000fe20003800200 */
[----:B------:R-:W-:Y:S01]  /*29a0*/  ISETP.GT.U32.AND P2, PT, R0, 0x1f, PT ;  /* 0x0000001f0000780c */ /* 0x000fe20003f44070 */
[----:B------:R-:W-:Y:S01]  /*29b0*/  STG.E desc[UR8][R4.64], R7 ;  /* 0x0000000704007986 */ /* 0x000fe2000c101908 */
[----:B------:R-:W-:Y:S02]  /*29c0*/  IADD3 R18, P1, PT, R11, R16, RZ ;  /* 0x000000100b127210 */ /* 0x000fe40007f3e0ff */
[----:B------:R-:W-:Y:S02]  /*29d0*/  ISETP.GE.U32.AND P3, PT, R3, 0x20, PT ;  /* 0x000000200300780c */ /* 0x000fe40003f66070 */
[----:B------:R-:W-:-:S02]  /*29e0*/  LEA.HI.X.SX32 R19, R16, R6, 0x1, P1 ;  /* 0x0000000610137211 */ /* 0x000fc400008f0eff */
[----:B------:R-:W-:-:S04]  /*29f0*/  LEA R2, P1, R18, UR4, 0x2 ;  /* 0x0000000412027c11 */ /* 0x000fc8000f8210ff */
[----:B------:R-:W-:Y:S01]  /*2a00*/  LEA.HI.X R3, R18, UR5, R19, 0x2, P1 ;  /* 0x0000000512037c11 */ /* 0x000fe200088f1413 */
[----:B------:R-:W0:Y:S01]  /*2a10*/  @!P2 LDS R0, [R9+-0x10] ;  /* 0xfffff0000900a984 */ /* 0x000e220000000800 */
[----:B------:R-:W0:Y:S01]  /*2a20*/  @!P2 LDC R20, c[0x3][0x90] ;  /* 0x00c02400ff14ab82 */ /* 0x000e220000000800 */
[----:B------:R-:W-:-:S04]  /*2a30*/  ISETP.GE.AND P1, PT, R12, UR7, PT ;  /* 0x000000070c007c0c */ /* 0x000fc8000bf26270 */
        /* <DEDUP_REMOVED lines=11> */
.L_x_108:
[----:B------:R-:W-:Y:S05]  /*2af0*/  BSYNC.RECONVERGENT B0 ;  /* 0x0000000000007941 */ /* 0x000fea0003800200 */
.L_x_107:
        /* <DEDUP_REMOVED lines=12> */
.L_x_110:
[----:B------:R-:W0:Y:S01]  /*2bc0*/  LDS R0, [R9+-0xc] ;  /* 0xfffff40009007984 */ /* 0x000e220000000800 */
[----:B------:R-:W0:Y:S02]  /*2bd0*/  LDCU UR10, c[0x3][0x94] ;  /* 0x00c01280ff0a77ac */ /* 0x000e240008000800 */
[----:B0-----:R-:W-:-:S07]  /*2be0*/  FFMA R7, R0, UR10, R7 ;  /* 0x0000000a00077c23 */ /* 0x001fce0008000007 */
.L_x_111:
[----:B------:R-:W-:Y:S05]  /*2bf0*/  BSYNC.RECONVERGENT B0 ;  /* 0x0000000000007941 */ /* 0x000fea0003800200 */
.L_x_109:
        /* <DEDUP_REMOVED lines=13> */
.L_x_113:
[----:B------:R-:W0:Y:S01]  /*2cd0*/  LDS R0, [R9+-0x8] ;  /* 0xfffff80009007984 */ /* 0x000e220000000800 */
[----:B------:R-:W0:Y:S02]  /*2ce0*/  LDCU UR10, c[0x3][0x98] ;  /* 0x00c01300ff0a77ac */ /* 0x000e240008000800 */
[----:B0-----:R-:W-:-:S07]  /*2cf0*/  FFMA R7, R0, UR10, R7 ;  /* 0x0000000a00077c23 */ /* 0x001fce0008000007 */
.L_x_114:
[----:B------:R-:W-:Y:S05]  /*2d00*/  BSYNC.RECONVERGENT B0 ;  /* 0x0000000000007941 */ /* 0x000fea0003800200 */
.L_x_112:
        /* <DEDUP_REMOVED lines=10> */
.L_x_116:
[----:B------:R-:W0:Y:S01]  /*2db0*/  LDS R0, [R9+-0x4] ;  /* 0xfffffc0009007984 */ /* 0x000e220000000800 */
[----:B------:R-:W0:Y:S02]  /*2dc0*/  LDCU UR10, c[0x3][0x9c] ;  /* 0x00c01380ff0a77ac */ /* 0x000e240008000800 */
[----:B0-----:R-:W-:-:S07]  /*2dd0*/  FFMA R7, R0, UR10, R7 ;  /* 0x0000000a00077c23 */ /* 0x001fce0008000007 */
.L_x_117:
[----:B------:R-:W-:Y:S05]  /*2de0*/  BSYNC.RECONVERGENT B0 ;  /* 0x0000000000007941 */ /* 0x000fea0003800200 */
.L_x_115:
        /* <DEDUP_REMOVED lines=12> */
.L_x_119:
[----:B------:R-:W0:Y:S01]  /*2eb0*/  LDS R0, [R9] ;  /* 0x0000000009007984 */ /* 0x000e220000000800 */
[----:B------:R-:W0:Y:S02]  /*2ec0*/  LDCU UR10, c[0x3][0xa0] ;  /* 0x00c01400ff0a77ac */ /* 0x000e240008000800 */
[----:B0-----:R-:W-:-:S07]  /*2ed0*/  FFMA R7, R0, UR10, R7 ;  /* 0x0000000a00077c23 */ /* 0x001fce0008000007 */
.L_x_120:
[----:B------:R-:W-:Y:S05]  /*2ee0*/  BSYNC.RECONVERGENT B0 ;  /* 0x0000000000007941 */ /* 0x000fea0003800200 */
.L_x_118:
        /* <DEDUP_REMOVED lines=13> */
.L_x_122:
[----:B------:R-:W0:Y:S01]  /*2fc0*/  LDS R0, [R9+0x4] ;  /* 0x0000040009007984 */ /* 0x000e220000000800 */
[----:B------:R-:W0:Y:S02]  /*2fd0*/  LDCU UR10, c[0x3][0xa4] ;  /* 0x00c01480ff0a77ac */ /* 0x000e240008000800 */
[----:B0-----:R-:W-:-:S07]  /*2fe0*/  FFMA R7, R0, UR10, R7 ;  /* 0x0000000a00077c23 */ /* 0x001fce0008000007 */
.L_x_123:
[----:B------:R-:W-:Y:S05]  /*2ff0*/  BSYNC.RECONVERGENT B0 ;  /* 0x0000000000007941 */ /* 0x000fea0003800200 */
.L_x_121:
        /* <DEDUP_REMOVED lines=9> */
.L_x_125:
[----:B------:R-:W0:Y:S01]  /*3090*/  LDS R0, [R9+0x8] ;  /* 0x0000080009007984 */ /* 0x000e220000000800 */
[----:B------:R-:W0:Y:S02]  /*30a0*/  LDCU UR10, c[0x3][0xa8] ;  /* 0x00c01500ff0a77ac */ /* 0x000e240008000800 */
[----:B0-----:R-:W-:-:S07]  /*30b0*/  FFMA R7, R0, UR10, R7 ;  /* 0x0000000a00077c23 */ /* 0x001fce0008000007 */
.L_x_126:
[----:B------:R-:W-:Y:S05]  /*30c0*/  BSYNC.RECONVERGENT B0 ;  /* 0x0000000000007941 */ /* 0x000fea0003800200 */
.L_x_124:
        /* <DEDUP_REMOVED lines=12> */
.L_x_128:
[----:B------:R-:W0:Y:S01]  /*3190*/  LDS R0, [R9+0xc] ;  /* 0x00000c0009007984 */ /* 0x000e220000000800 */
[----:B------:R-:W0:Y:S02]  /*31a0*/  LDCU UR10, c[0x3][0xac] ;  /* 0x00c01580ff0a77ac */ /* 0x000e240008000800 */
[----:B0-----:R-:W-:-:S07]  /*31b0*/  FFMA R7, R0, UR10, R7 ;  /* 0x0000000a00077c23 */ /* 0x001fce0008000007 */
.L_x_129:
[----:B------:R-:W-:Y:S05]  /*31c0*/  BSYNC.RECONVERGENT B0 ;  /* 0x0000000000007941 */ /* 0x000fea0003800200 */
.L_x_127:
        /* <DEDUP_REMOVED lines=12> */
.L_x_131:
[----:B------:R-:W0:Y:S01]  /*3290*/  LDS R0, [R9+0x10] ;  /* 0x0000100009007984 */ /* 0x000e220000000800 */
[----:B------:R-:W0:Y:S02]  /*32a0*/  LDCU UR10, c[0x3][0xb0] ;  /* 0x00c01600ff0a77ac */ /* 0x000e240008000800 */
[----:B0-----:R-:W-:-:S07]  /*32b0*/  FFMA R7, R0, UR10, R7 ;  /* 0x0000000a00077c23 */ /* 0x001fce0008000007 */
.L_x_132:
[----:B------:R-:W-:Y:S05]  /*32c0*/  BSYNC.RECONVERGENT B0 ;  /* 0x0000000000007941 */ /* 0x000fea0003800200 */
.L_x_130:
        /* <DEDUP_REMOVED lines=14> */
[----:B------:R-:W0:Y:S01]  /*33b0*/  @!P2 LDS R20, [R9+0x70] ;  /* 0x000070000914a984 */ /* 0x000e220000000800 */
        /* <DEDUP_REMOVED lines=12> */
.L_x_134:
[----:B------:R-:W-:Y:S05]  /*3480*/  BSYNC.RECONVERGENT B0 ;  /* 0x0000000000007941 */ /* 0x000fea0003800200 */
.L_x_133:
        /* <DEDUP_REMOVED lines=12> */
.L_x_136:
[----:B------:R-:W0:Y:S01]  /*3550*/  LDS R18, [R9+0x74] ;  /* 0x0000740009127984 */ /* 0x000e220000000800 */
[----:B------:R-:W0:Y:S02]  /*3560*/  LDCU UR10, c[0x3][0xb8] ;  /* 0x00c01700ff0a77ac */ /* 0x000e240008000800 */
[----:B0-----:R-:W-:-:S07]  /*3570*/  FFMA R7, R18, UR10, R7 ;  /* 0x0000000a12077c23 */ /* 0x001fce0008000007 */
.L_x_137:
[----:B------:R-:W-:Y:S05]  /*3580*/  BSYNC.RECONVERGENT B0 ;  /* 0x0000000000007941 */ /* 0x000fea0003800200 */
.L_x_135:
        /* <DEDUP_REMOVED lines=13> */
.L_x_139:
[----:B------:R-:W0:Y:S01]  /*3660*/  LDS R18, [R9+0x78] ;  /* 0x0000780009127984 */ /* 0x000e220000000800 */
[----:B------:R-:W0:Y:S02]  /*3670*/  LDCU UR10, c[0x3][0xbc] ;  /* 0x00c01780ff0a77ac */ /* 0x000e240008000800 */
[----:B0-----:R-:W-:-:S07]  /*3680*/  FFMA R7, R18, UR10, R7 ;  /* 0x0000000a12077c23 */ /* 0x001fce0008000007 */
.L_x_140:
[----:B------:R-:W-:Y:S05]  /*3690*/  BSYNC.RECONVERGENT B0 ;  /* 0x0000000000007941 */ /* 0x000fea0003800200 */
.L_x_138:
        /* <DEDUP_REMOVED lines=10> */
.L_x_142:
[----:B------:R-:W0:Y:S01]  /*3740*/  LDS R18, [R9+0x7c] ;  /* 0x00007c0009127984 */ /* 0x000e220000000800 */
[----:B------:R-:W0:Y:S02]  /*3750*/  LDCU UR10, c[0x3][0xc0] ;  /* 0x00c01800ff0a77ac */ /* 0x000e240008000800 */
[----:B0-----:R-:W-:-:S07]  /*3760*/  FFMA R7, R18, UR10, R7 ;  /* 0x0000000a12077c23 */ /* 0x001fce0008000007 */
.L_x_143:
[----:B------:R-:W-:Y:S05]  /*3770*/  BSYNC.RECONVERGENT B0 ;  /* 0x0000000000007941 */ /* 0x000fea0003800200 */
.L_x_141:
        /* <DEDUP_REMOVED lines=12> */
.L_x_145:
[----:B------:R-:W0:Y:S01]  /*3840*/  LDS R18, [R9+0x80] ;  /* 0x0000800009127984 */ /* 0x000e220000000800 */
[----:B------:R-:W0:Y:S02]  /*3850*/  LDCU UR10, c[0x3][0xc4] ;  /* 0x00c01880ff0a77ac */ /* 0x000e240008000800 */
[----:B0-----:R-:W-:-:S07]  /*3860*/  FFMA R7, R18, UR10, R7 ;  /* 0x0000000a12077c23 */ /* 0x001fce0008000007 */
.L_x_146:
[----:B------:R-:W-:Y:S05]  /*3870*/  BSYNC.RECONVERGENT B0 ;  /* 0x0000000000007941 */ /* 0x000fea0003800200 */
.L_x_144:
        /* <DEDUP_REMOVED lines=13> */
.L_x_148:
[----:B------:R-:W0:Y:S01]  /*3950*/  LDS R0, [R9+0x84] ;  /* 0x0000840009007984 */ /* 0x000e220000000800 */
[----:B------:R-:W0:Y:S02]  /*3960*/  LDCU UR10, c[0x3][0xc8] ;  /* 0x00c01900ff0a77ac */ /* 0x000e240008000800 */
[----:B0-----:R-:W-:-:S07]  /*3970*/  FFMA R7, R0, UR10, R7 ;  /* 0x0000000a00077c23 */ /* 0x001fce0008000007 */
.L_x_149:
[----:B------:R-:W-:Y:S05]  /*3980*/  BSYNC.RECONVERGENT B0 ;  /* 0x0000000000007941 */ /* 0x000fea0003800200 */
.L_x_147:
        /* <DEDUP_REMOVED lines=9> */
.L_x_151:
[----:B------:R-:W0:Y:S01]  /*3a20*/  LDS R0, [R9+0x88] ;  /* 0x0000880009007984 */ /* 0x000e220000000800 */
[----:B------:R-:W0:Y:S02]  /*3a30*/  LDCU UR10, c[0x3][0xcc] ;  /* 0x00c01980ff0a77ac */ /* 0x000e240008000800 */
[----:B0-----:R-:W-:-:S07]  /*3a40*/  FFMA R7, R0, UR10, R7 ;  /* 0x0000000a00077c23 */ /* 0x001fce0008000007 */
.L_x_152:
[----:B------:R-:W-:Y:S05]  /*3a50*/  BSYNC.RECONVERGENT B0 ;  /* 0x0000000000007941 */ /* 0x000fea0003800200 */
.L_x_150:
        /* <DEDUP_REMOVED lines=12> */
.L_x_154:
[----:B------:R-:W0:Y:S01]  /*3b20*/  LDS R0, [R9+0x8c] ;  /* 0x00008c0009007984 */ /* 0x000e220000000800 */
[----:B------:R-:W0:Y:S02]  /*3b30*/  LDCU UR10, c[0x3][0xd0] ;  /* 0x00c01a00ff0a77ac */ /* 0x000e240008000800 */
[----:B0-----:R-:W-:-:S07]  /*3b40*/  FFMA R7, R0, UR10, R7 ;  /* 0x0000000a00077c23 */ /* 0x001fce0008000007 */
.L_x_155:
[----:B------:R-:W-:Y:S05]  /*3b50*/  BSYNC.RECONVERGENT B0 ;  /* 0x0000000000007941 */ /* 0x000fea0003800200 */
.L_x_153:
        /* <DEDUP_REMOVED lines=12> */
.L_x_157:
[----:B------:R-:W0:Y:S01]  /*3c20*/  LDS R0, [R9+0x90] ;  /* 0x0000900009007984 */ /* 0x000e220000000800 */
[----:B------:R-:W0:Y:S02]  /*3c30*/  LDCU UR10, c[0x3][0xd4] ;  /* 0x00c01a80ff0a77ac */ /* 0x000e240008000800 */
[----:B0-----:R-:W-:-:S07]  /*3c40*/  FFMA R7, R0, UR10, R7 ;  /* 0x0000000a00077c23 */ /* 0x001fce0008000007 */
.L_x_158:
[----:B------:R-:W-:Y:S05]  /*3c50*/  BSYNC.RECONVERGENT B0 ;  /* 0x0000000000007941 */ /* 0x000fea0003800200 */
.L_x_156:
        /* <DEDUP_REMOVED lines=27> */
.L_x_160:
[----:B------:R-:W-:Y:S05]  /*3e10*/  BSYNC.RECONVERGENT B0 ;  /* 0x0000000000007941 */ /* 0x000fea0003800200 */
.L_x_159:
        /* <DEDUP_REMOVED lines=12> */
.L_x_162:
[----:B------:R-:W0:Y:S01]  /*3ee0*/  LDS R18, [R9+0xf4] ;  /* 0x0000f40009127984 */ /* 0x000e220000000800 */
[----:B------:R-:W0:Y:S02]  /*3ef0*/  LDCU UR10, c[0x3][0xdc] ;  /* 0x00c01b80ff0a77ac */ /* 0x000e240008000800 */
[----:B0-----:R-:W-:-:S07]  /*3f00*/  FFMA R7, R18, UR10, R7 ;  /* 0x0000000a12077c23 */ /* 0x001fce0008000007 */
.L_x_163:
[----:B------:R-:W-:Y:S05]  /*3f10*/  BSYNC.RECONVERGENT B0 ;  /* 0x0000000000007941 */ /* 0x000fea0003800200 */
.L_x_161:
        /* <DEDUP_REMOVED lines=13> */
.L_x_165:
[----:B------:R-:W0:Y:S01]  /*3ff0*/  LDS R18, [R9+0xf8] ;  /* 0x0000f80009127984 */ /* 0x000e220000000800 */
[----:B------:R-:W0:Y:S02]  /*4000*/  LDCU UR10, c[0x3][0xe0] ;  /* 0x00c01c00ff0a77ac */ /* 0x000e240008000800 */
[----:B0-----:R-:W-:-:S07]  /*4010*/  FFMA R7, R18, UR10, R7 ;  /* 0x0000000a12077c23 */ /* 0x001fce0008000007 */
.L_x_166:
[----:B------:R-:W-:Y:S05]  /*4020*/  BSYNC.RECONVERGENT B0 ;  /* 0x0000000000007941 */ /* 0x000fea0003800200 */
.L_x_164:
        /* <DEDUP_REMOVED lines=10> */
.L_x_168:
[----:B------:R-:W0:Y:S01]  /*40d0*/  LDS R18, [R9+0xfc] ;  /* 0x0000fc0009127984 */ /* 0x000e220000000800 */
[----:B------:R-:W0:Y:S02]  /*40e0*/  LDCU UR10, c[0x3][0xe4] ;  /* 0x00c01c80ff0a77ac */ /* 0x000e240008000800 */
[----:B0-----:R-:W-:-:S07]  /*40f0*/  FFMA R7, R18, UR10, R7 ;  /* 0x0000000a12077c23 */ /* 0x001fce0008000007 */
.L_x_169:
[----:B------:R-:W-:Y:S05]  /*4100*/  BSYNC.RECONVERGENT B0 ;  /* 0x0000000000007941 */ /* 0x000fea0003800200 */
.L_x_167:
        /* <DEDUP_REMOVED lines=12> */
.L_x_171:
[----:B------:R-:W0:Y:S01]  /*41d0*/  LDS R18, [R9+0x100] ;  /* 0x0001000009127984 */ /* 0x000e220000000800 */
[----:B------:R-:W0:Y:S02]  /*41e0*/  LDCU UR10, c[0x3][0xe8] ;  /* 0x00c01d00ff0a77ac */ /* 0x000e240008000800 */
[----:B0-----:R-:W-:-:S07]  /*41f0*/  FFMA R7, R18, UR10, R7 ;  /* 0x0000000a12077c23 */ /* 0x001fce0008000007 */
.L_x_172:
[----:B------:R-:W-:Y:S05]  /*4200*/  BSYNC.RECONVERGENT B0 ;  /* 0x0000000000007941 */ /* 0x000fea0003800200 */
.L_x_170:
        /* <DEDUP_REMOVED lines=13> */
.L_x_174:
[----:B------:R-:W0:Y:S01]  /*42e0*/  LDS R0, [R9+0x104] ;  /* 0x0001040009007984 */ /* 0x000e220000000800 */
[----:B------:R-:W0:Y:S02]  /*42f0*/  LDCU UR10, c[0x3][0xec] ;  /* 0x00c01d80ff0a77ac */ /* 0x000e240008000800 */
[----:B0-----:R-:W-:-:S07]  /*4300*/  FFMA R7, R0, UR10, R7 ;  /* 0x0000000a00077c23 */ /* 0x001fce0008000007 */
.L_x_175:
[----:B------:R-:W-:Y:S05]  /*4310*/  BSYNC.RECONVERGENT B0 ;  /* 0x0000000000007941 */ /* 0x000fea0003800200 */
.L_x_173:
        /* <DEDUP_REMOVED lines=9> */
.L_x_177:
[----:B------:R-:W0:Y:S01]  /*43b0*/  LDS R0, [R9+0x108] ;  /* 0x0001080009007984 */ /* 0x000e220000000800 */
[----:B------:R-:W0:Y:S02]  /*43c0*/  LDCU UR10, c[0x3][0xf0] ;  /* 0x00c01e00ff0a77ac */ /* 0x000e240008000800 */
[----:B0-----:R-:W-:-:S07]  /*43d0*/  FFMA R7, R0, UR10, R7 ;  /* 0x0000000a00077c23 */ /* 0x001fce0008000007 */
.L_x_178:
[----:B------:R-:W-:Y:S05]  /*43e0*/  BSYNC.RECONVERGENT B0 ;  /* 0x0000000000007941 */ /* 0x000fea0003800200 */
.L_x_176:
        /* <DEDUP_REMOVED lines=12> */
.L_x_180:
[----:B------:R-:W0:Y:S01]  /*44b0*/  LDS R0, [R9+0x10c] ;  /* 0x00010c0009007984 */ /* 0x000e220000000800 */
[----:B------:R-:W0:Y:S02]  /*44c0*/  LDCU UR10, c[0x3][0xf4] ;  /* 0x00c01e80ff0a77ac */ /* 0x000e240008000800 */
[----:B0-----:R-:W-:-:S07]  /*44d0*/  FFMA R7, R0, UR10, R7 ;  /* 0x0000000a00077c23 */ /* 0x001fce0008000007 */
.L_x_181:
[----:B------:R-:W-:Y:S05]  /*44e0*/  BSYNC.RECONVERGENT B0 ;  /* 0x0000000000007941 */ /* 0x000fea0003800200 */
.L_x_179:
        /* <DEDUP_REMOVED lines=12> */
.L_x_183:
[----:B------:R-:W0:Y:S01]  /*45b0*/  LDS R0, [R9+0x110] ;  /* 0x0001100009007984 */ /* 0x000e220000000800 */
[----:B------:R-:W0:Y:S02]  /*45c0*/  LDCU UR10, c[0x3][0xf8] ;  /* 0x00c01f00ff0a77ac */ /* 0x000e240008000800 */
[----:B0-----:R-:W-:-:S07]  /*45d0*/  FFMA R7, R0, UR10, R7 ;  /* 0x0000000a00077c23 */ /* 0x001fce0008000007 */
.L_x_184:
[----:B------:R-:W-:Y:S05]  /*45e0*/  BSYNC.RECONVERGENT B0 ;  /* 0x0000000000007941 */ /* 0x000fea0003800200 */
.L_x_182:
        /* <DEDUP_REMOVED lines=27> */
.L_x_186:
[----:B------:R-:W-:Y:S05]  /*47a0*/  BSYNC.RECONVERGENT B0 ;  /* 0x0000000000007941 */ /* 0x000fea0003800200 */
.L_x_185:
        /* <DEDUP_REMOVED lines=12> */
.L_x_188:
[----:B------:R-:W0:Y:S01]  /*4870*/  LDS R18, [R9+0x174] ;  /* 0x0001740009127984 */ /* 0x000e220000000800 */
[----:B------:R-:W0:Y:S02]  /*4880*/  LDCU UR10, c[0x3][0x100] ;  /* 0x00c02000ff0a77ac */ /* 0x000e240008000800 */
[----:B0-----:R-:W-:-:S07]  /*4890*/  FFMA R7, R18, UR10, R7 ;  /* 0x0000000a12077c23 */ /* 0x001fce0008000007 */
.L_x_189:
[----:B------:R-:W-:Y:S05]  /*48a0*/  BSYNC.RECONVERGENT B0 ;  /* 0x0000000000007941 */ /* 0x000fea0003800200 */
.L_x_187:
        /* <DEDUP_REMOVED lines=13> */
.L_x_191:
[----:B------:R-:W0:Y:S01]  /*4980*/  LDS R18, [R9+0x178] ;  /* 0x0001780009127984 */ /* 0x000e220000000800 */
[----:B------:R-:W0:Y:S02]  /*4990*/  LDCU UR10, c[0x3][0x104] ;  /* 0x00c02080ff0a77ac */ /* 0x000e240008000800 */
[----:B0-----:R-:W-:-:S07]  /*49a0*/  FFMA R7, R18, UR10, R7 ;  /* 0x0000000a12077c23 */ /* 0x001fce0008000007 */
.L_x_192:
[----:B------:R-:W-:Y:S05]  /*49b0*/  BSYNC.RECONVERGENT B0 ;  /* 0x0000000000007941 */ /* 0x000fea0003800200 */
.L_x_190:
        /* <DEDUP_REMOVED lines=10> */
.L_x_194:
[----:B------:R-:W0:Y:S01]  /*4a60*/  LDS R18, [R9+0x17c] ;  /* 0x00017c0009127984 */ /* 0x000e220000000800 */
[----:B------:R-:W0:Y:S02]  /*4a70*/  LDCU UR10, c[0x3][0x108] ;  /* 0x00c02100ff0a77ac */ /* 0x000e240008000800 */
[----:B0-----:R-:W-:-:S07]  /*4a80*/  FFMA R7, R18, UR10, R7 ;  /* 0x0000000a12077c23 */ /* 0x001fce0008000007 */
.L_x_195:
[----:B------:R-:W-:Y:S05]  /*4a90*/  BSYNC.RECONVERGENT B0 ;  /* 0x0000000000007941 */ /* 0x000fea0003800200 */
.L_x_193:
        /* <DEDUP_REMOVED lines=12> */
.L_x_197:
[----:B------:R-:W0:Y:S01]  /*4b60*/  LDS R18, [R9+0x180] ;  /* 0x0001800009127984 */ /* 0x000e220000000800 */
[----:B------:R-:W0:Y:S02]  /*4b70*/  LDCU UR10, c[0x3][0x10c] ;  /* 0x00c02180ff0a77ac */ /* 0x000e240008000800 */
[----:B0-----:R-:W-:-:S07]  /*4b80*/  FFMA R7, R18, UR10, R7 ;  /* 0x0000000a12077c23 */ /* 0x001fce0008000007 */
.L_x_198:
[----:B------:R-:W-:Y:S05]  /*4b90*/  BSYNC.RECONVERGENT B0 ;  /* 0x0000000000007941 */ /* 0x000fea0003800200 */
.L_x_196:
        /* <DEDUP_REMOVED lines=13> */
.L_x_200:
[----:B------:R-:W0:Y:S01]  /*4c70*/  LDS R0, [R9+0x184] ;  /* 0x0001840009007984 */ /* 0x000e220000000800 */
[----:B------:R-:W0:Y:S02]  /*4c80*/  LDCU UR10, c[0x3][0x110] ;  /* 0x00c02200ff0a77ac */ /* 0x000e240008000800 */
[----:B0-----:R-:W-:-:S07]  /*4c90*/  FFMA R7, R0, UR10, R7 ;  /* 0x0000000a00077c23 */ /* 0x001fce0008000007 */
.L_x_201:
[----:B------:R-:W-:Y:S05]  /*4ca0*/  BSYNC.RECONVERGENT B0 ;  /* 0x0000000000007941 */ /* 0x000fea0003800200 */
.L_x_199:
        /* <DEDUP_REMOVED lines=9> */
.L_x_203:
[----:B------:R-:W0:Y:S01]  /*4d40*/  LDS R0, [R9+0x188] ;  /* 0x0001880009007984 */ /* 0x000e220000000800 */
[----:B------:R-:W0:Y:S02]  /*4d50*/  LDCU UR10, c[0x3][0x114] ;  /* 0x00c02280ff0a77ac */ /* 0x000e240008000800 */
[----:B0-----:R-:W-:-:S07]  /*4d60*/  FFMA R7, R0, UR10, R7 ;  /* 0x0000000a00077c23 */ /* 0x001fce0008000007 */
.L_x_204:
[----:B------:R-:W-:Y:S05]  /*4d70*/  BSYNC.RECONVERGENT B0 ;  /* 0x0000000000007941 */ /* 0x000fea0003800200 */
.L_x_202:
        /* <DEDUP_REMOVED lines=12> */
.L_x_206:
[----:B------:R-:W0:Y:S01]  /*4e40*/  LDS R0, [R9+0x18c] ;  /* 0x00018c0009007984 */ /* 0x000e220000000800 */
[----:B------:R-:W0:Y:S02]  /*4e50*/  LDCU UR10, c[0x3][0x118] ;  /* 0x00c02300ff0a77ac */ /* 0x000e240008000800 */
[----:B0-----:R-:W-:-:S07]  /*4e60*/  FFMA R7, R0, UR10, R7 ;  /* 0x0000000a00077c23 */ /* 0x001fce0008000007 */
.L_x_207:
[----:B------:R-:W-:Y:S05]  /*4e70*/  BSYNC.RECONVERGENT B0 ;  /* 0x0000000000007941 */ /* 0x000fea0003800200 */
.L_x_205:
        /* <DEDUP_REMOVED lines=12> */
.L_x_209:
[----:B------:R-:W0:Y:S01]  /*4f40*/  LDS R0, [R9+0x190] ;  /* 0x0001900009007984 */ /* 0x000e220000000800 */
[----:B------:R-:W0:Y:S02]  /*4f50*/  LDCU UR10, c[0x3][0x11c] ;  /* 0x00c02380ff0a77ac */ /* 0x000e240008000800 */
[----:B0-----:R-:W-:-:S07]  /*4f60*/  FFMA R7, R0, UR10, R7 ;  /* 0x0000000a00077c23 */ /* 0x001fce0008000007 */
.L_x_210:
[----:B------:R-:W-:Y:S05]  /*4f70*/  BSYNC.RECONVERGENT B0 ;  /* 0x0000000000007941 */ /* 0x000fea0003800200 */
.L_x_208:
        /* <DEDUP_REMOVED lines=8> */
[----:B------:R-:W-:-:S02]  /*5000*/  LEA.HI.X.SX32 R6, R16, R6, 0x1, P1 ;  /* 0x0000000610067211 */ /* 0x000fc400008f0eff */
[----:B------:R-:W-:Y:S02]  /*5010*/  VIMNMX.U32 R8, PT, PT, R8, R14, !PT ;  /* 0x0000000e08087248 */ /* 0x000fe40007fe0000 */
[C---:B------:R-:W-:Y:S02]  /*5020*/  LEA R2, P4, R3.reuse, UR4, 0x2 ;  /* 0x0000000403027c11 */ /* 0x040fe4000f8810ff */
[----:B------:R-:W-:Y:S02]  /*5030*/  ISETP.GE.AND P1, PT, R12, UR7, PT ;  /* 0x000000070c007c0c */ /* 0x000fe4000bf26270 */
        /* <DEDUP_REMOVED lines=15> */
.L_x_212:
[----:B------:R-:W-:Y:S05]  /*5130*/  BSYNC.RECONVERGENT B0 ;  /* 0x0000000000007941 */ /* 0x000fea0003800200 */
.L_x_211:
        /* <DEDUP_REMOVED lines=12> */
.L_x_214:
[----:B------:R-:W0:Y:S01]  /*5200*/  LDS R0, [R9+0x1f4] ;  /* 0x0001f40009007984 */ /* 0x000e220000000800 */
[----:B------:R-:W0:Y:S02]  /*5210*/  LDCU UR4, c[0x3][0x124] ;  /* 0x00c02480ff0477ac */ /* 0x000e240008000800 */
[----:B0-----:R-:W-:-:S07]  /*5220*/  FFMA R7, R0, UR4, R7 ;  /* 0x0000000400077c23 */ /* 0x001fce0008000007 */
.L_x_215:
[----:B------:R-:W-:Y:S05]  /*5230*/  BSYNC.RECONVERGENT B0 ;  /* 0x0000000000007941 */ /* 0x000fea0003800200 */
.L_x_213:
        /* <DEDUP_REMOVED lines=13> */
.L_x_217:
[----:B------:R-:W0:Y:S01]  /*5310*/  LDS R0, [R9+0x1f8] ;  /* 0x0001f80009007984 */ /* 0x000e220000000800 */
[----:B------:R-:W0:Y:S02]  /*5320*/  LDCU UR4, c[0x3][0x128] ;  /* 0x00c02500ff0477ac */ /* 0x000e240008000800 */
[----:B0-----:R-:W-:-:S07]  /*5330*/  FFMA R7, R0, UR4, R7 ;  /* 0x0000000400077c23 */ /* 0x001fce0008000007 */
.L_x_218:
[----:B------:R-:W-:Y:S05]  /*5340*/  BSYNC.RECONVERGENT B0 ;  /* 0x0000000000007941 */ /* 0x000fea0003800200 */
.L_x_216:
        /* <DEDUP_REMOVED lines=10> */
.L_x_220:
[----:B------:R-:W0:Y:S01]  /*53f0*/  LDS R0, [R9+0x1fc] ;  /* 0x0001fc0009007984 */ /* 0x000e220000000800 */
[----:B------:R-:W0:Y:S02]  /*5400*/  LDCU UR4, c[0x3][0x12c] ;  /* 0x00c02580ff0477ac */ /* 0x000e240008000800 */
[----:B0-----:R-:W-:-:S07]  /*5410*/  FFMA R7, R0, UR4, R7 ;  /* 0x0000000400077c23 */ /* 0x001fce0008000007 */
.L_x_221:
[----:B------:R-:W-:Y:S05]  /*5420*/  BSYNC.RECONVERGENT B0 ;  /* 0x0000000000007941 */ /* 0x000fea0003800200 */
.L_x_219:
        /* <DEDUP_REMOVED lines=12> */
.L_x_223:
[----:B------:R-:W0:Y:S01]  /*54f0*/  LDS R0, [R9+0x200] ;  /* 0x0002000009007984 */ /* 0x000e220000000800 */
[----:B------:R-:W0:Y:S02]  /*5500*/  LDCU UR4, c[0x3][0x130] ;  /* 0x00c02600ff0477ac */ /* 0x000e240008000800 */
[----:B0-----:R-:W-:-:S07]  /*5510*/  FFMA R7, R0, UR4, R7 ;  /* 0x0000000400077c23 */ /* 0x001fce0008000007 */
.L_x_224:
[----:B------:R-:W-:Y:S05]  /*5520*/  BSYNC.RECONVERGENT B0 ;  /* 0x0000000000007941 */ /* 0x000fea0003800200 */
.L_x_222:
        /* <DEDUP_REMOVED lines=13> */
.L_x_226:
[----:B------:R-:W0:Y:S01]  /*5600*/  LDS R0, [R9+0x204] ;  /* 0x0002040009007984 */ /* 0x000e220000000800 */
[----:B------:R-:W0:Y:S02]  /*5610*/  LDCU UR4, c[0x3][0x134] ;  /* 0x00c02680ff0477ac */ /* 0x000e240008000800 */
[----:B0-----:R-:W-:-:S07]  /*5620*/  FFMA R7, R0, UR4, R7 ;  /* 0x0000000400077c23 */ /* 0x001fce0008000007 */
.L_x_227:
[----:B------:R-:W-:Y:S05]  /*5630*/  BSYNC.RECONVERGENT B0 ;  /* 0x0000000000007941 */ /* 0x000fea0003800200 */
.L_x_225:
        /* <DEDUP_REMOVED lines=9> */
.L_x_229:
[----:B------:R-:W0:Y:S01]  /*56d0*/  LDS R0, [R9+0x208] ;  /* 0x0002080009007984 */ /* 0x000e220000000800 */
[----:B------:R-:W0:Y:S02]  /*56e0*/  LDCU UR4, c[0x3][0x138] ;  /* 0x00c02700ff0477ac */ /* 0x000e240008000800 */
[----:B0-----:R-:W-:-:S07]  /*56f0*/  FFMA R7, R0, UR4, R7 ;  /* 0x0000000400077c23 */ /* 0x001fce0008000007 */
.L_x_230:
[----:B------:R-:W-:Y:S05]  /*5700*/  BSYNC.RECONVERGENT B0 ;  /* 0x0000000000007941 */ /* 0x000fea0003800200 */
.L_x_228:
        /* <DEDUP_REMOVED lines=12> */
.L_x_232:
[----:B------:R-:W0:Y:S01]  /*57d0*/  LDS R0, [R9+0x20c] ;  /* 0x00020c0009007984 */ /* 0x000e220000000800 */
[----:B------:R-:W0:Y:S02]  /*57e0*/  LDCU UR4, c[0x3][0x13c] ;  /* 0x00c02780ff0477ac */ /* 0x000e240008000800 */
[----:B0-----:R-:W-:-:S07]  /*57f0*/  FFMA R7, R0, UR4, R7 ;  /* 0x0000000400077c23 */ /* 0x001fce0008000007 */
.L_x_233:
[----:B------:R-:W-:Y:S05]  /*5800*/  BSYNC.RECONVERGENT B0 ;  /* 0x0000000000007941 */ /* 0x000fea0003800200 */
.L_x_231:
        /* <DEDUP_REMOVED lines=12> */
.L_x_235:
[----:B------:R-:W0:Y:S01]  /*58d0*/  LDS R0, [R9+0x210] ;  /* 0x0002100009007984 */ /* 0x000e220000000800 */
[----:B------:R-:W0:Y:S02]  /*58e0*/  LDCU UR4, c[0x3][0x140] ;  /* 0x00c02800ff0477ac */ /* 0x000e240008000800 */
[----:B0-----:R-:W-:-:S07]  /*58f0*/  FFMA R7, R0, UR4, R7 ;  /* 0x0000000400077c23 */ /* 0x001fce0008000007 */
.L_x_236:
[----:B------:R-:W-:Y:S05]  /*5900*/  BSYNC.RECONVERGENT B0 ;  /* 0x0000000000007941 */ /* 0x000fea0003800200 */
.L_x_234:
[----:B------:R-:W-:Y:S01]  /*5910*/  STG.E desc[UR8][R4.64], R7 ;  /* 0x0000000704007986 */ /* 0x000fe2000c101908 */
[----:B------:R-:W-:Y:S05]  /*5920*/  EXIT ;  /* 0x000000000000794d */ /* 0x000fea0003800000 */
.L_x_237:
[----:B------:R-:W-:-:S00]  /*5930*/  BRA `(.L_x_237) ;  /* 0xfffffffc00fc7947 */ /* 0x000fc0000383ffff */
[----:B------:R-:W-:-:S00]  /*5940*/  NOP ;  /* 0x0000000000007918 */ /* 0x000fc00000000000 */
        /* <DEDUP_REMOVED lines=11> */
.L_x_238:


//--------------------- .nv.shared._Z44convolution_cached_tiled_2D_const_mem_kernelPfS_ii --------------------------
	.section	.nv.shared._Z44convolution_cached_tiled_2D_const_mem_kernelPfS_ii,"aw",@nobits
	.sectionflags	@""
	.align	4
.nv.shared._Z44convolution_cached_tiled_2D_const_mem_kernelPfS_ii:
	.zero		5120


//--------------------- .nv.shared.reserved.0     --------------------------
	.section	.nv.shared.reserved.0,"aw",@nobits
	.weak		__nv_reservedSMEM_offset_0_alias
	.size		__nv_reservedSMEM_offset_0_alias, 0, 64
	.other		__nv_reservedSMEM_offset_0_alias,@"STO_CUDA_RESERVED_SHARED STV_DEFAULT"
__nv_reservedSMEM_offset_0_alias:
	.zero		0
	.zero		64


//--------------------- .nv.constant0._Z44convolution_cached_tiled_2D_const_mem_kernelPfS_ii --------------------------
	.section	.nv.constant0._Z44convolution_cached_tiled_2D_const_mem_kernelPfS_ii,"a",@progbits
	.sectionflags	@""
	.align	4
.nv.constant0._Z44convolution_cached_tiled_2D_const_mem_kernelPfS_ii:
	.zero		920


//--------------------- SYMBOLS --------------------------

	.type		.nv.reservedSmem.offset0,@object
	.size		.nv.reservedSmem.offset0,0x4
	.type		.nv.reservedSmem.cap,@object
	.size		.nv.reservedSmem.cap,0x4
